	.headerflags	@"EF_CUDA_TEXMODE_UNIFIED EF_CUDA_64BIT_ADDRESS EF_CUDA_SM86 EF_CUDA_VIRTUAL_SM(EF_CUDA_SM86)"
	.elftype	@"ET_EXEC"


//--------------------- .nv.info                  --------------------------
	.section	.nv.info,"",@"SHT_CUDA_INFO"
	.align	4


	//----- nvinfo : EIATTR_REGCOUNT
	.align		4
        /*0000*/ 	.byte	0x04, 0x2f
        /*0002*/ 	.short	(.L_1 - .L_0)
	.align		4
.L_0:
        /*0004*/ 	.word	index@(fused_softmax_cast_n_1_to_1024__kernel)
        /*0008*/ 	.word	0x0000001c


	//----- nvinfo : EIATTR_MAX_STACK_SIZE
	.align		4
.L_1:
        /*000c*/ 	.byte	0x04, 0x23
        /*000e*/ 	.short	(.L_3 - .L_2)
	.align		4
.L_2:
        /*0010*/ 	.word	index@($fused_softmax_cast_n_1_to_1024__kernel$__cuda_sm3x_div_rn_noftz_f32_slowpath)
        /*0014*/ 	.word	0x00000000


	//----- nvinfo : EIATTR_MIN_STACK_SIZE
	.align		4
.L_3:
        /*0018*/ 	.byte	0x04, 0x12
        /*001a*/ 	.short	(.L_5 - .L_4)
	.align		4
.L_4:
        /*001c*/ 	.word	index@($fused_softmax_cast_n_1_to_1024__kernel$__cuda_sm3x_div_rn_noftz_f32_slowpath)
        /*0020*/ 	.word	0x00000000


	//----- nvinfo : EIATTR_FRAME_SIZE
	.align		4
.L_5:
        /*0024*/ 	.byte	0x04, 0x11
        /*0026*/ 	.short	(.L_7 - .L_6)
	.align		4
.L_6:
        /*0028*/ 	.word	index@($fused_softmax_cast_n_1_to_1024__kernel$__cuda_sm3x_div_rn_noftz_f32_slowpath)
        /*002c*/ 	.word	0x00000000


	//----- nvinfo : EIATTR_MAX_STACK_SIZE
	.align		4
.L_7:
        /*0030*/ 	.byte	0x04, 0x23
        /*0032*/ 	.short	(.L_9 - .L_8)
	.align		4
.L_8:
        /*0034*/ 	.word	index@(fused_softmax_cast_n_1_to_1024__kernel)
        /*0038*/ 	.word	0x00000000


	//----- nvinfo : EIATTR_MIN_STACK_SIZE
	.align		4
.L_9:
        /*003c*/ 	.byte	0x04, 0x12
        /*003e*/ 	.short	(.L_11 - .L_10)
	.align		4
.L_10:
        /*0040*/ 	.word	index@(fused_softmax_cast_n_1_to_1024__kernel)
        /*0044*/ 	.word	0x00000000


	//----- nvinfo : EIATTR_FRAME_SIZE
	.align		4
.L_11:
        /*0048*/ 	.byte	0x04, 0x11
        /*004a*/ 	.short	(.L_13 - .L_12)
	.align		4
.L_12:
        /*004c*/ 	.word	index@(fused_softmax_cast_n_1_to_1024__kernel)
        /*0050*/ 	.word	0x00000000


	//----- nvinfo : EIATTR_REGCOUNT
	.align		4
.L_13:
        /*0054*/ 	.byte	0x04, 0x2f
        /*0056*/ 	.short	(.L_15 - .L_14)
	.align		4
.L_14:
        /*0058*/ 	.word	index@(fused_softmax_cast_n_1025_to_1536__kernel)
        /*005c*/ 	.word	0x00000023


	//----- nvinfo : EIATTR_MAX_STACK_SIZE
	.align		4
.L_15:
        /*0060*/ 	.byte	0x04, 0x23
        /*0062*/ 	.short	(.L_17 - .L_16)
	.align		4
.L_16:
        /*0064*/ 	.word	index@($fused_softmax_cast_n_1025_to_1536__kernel$__cuda_sm3x_div_rn_noftz_f32_slowpath)
        /*0068*/ 	.word	0x00000000


	//----- nvinfo : EIATTR_MIN_STACK_SIZE
	.align		4
.L_17:
        /*006c*/ 	.byte	0x04, 0x12
        /*006e*/ 	.short	(.L_19 - .L_18)
	.align		4
.L_18:
        /*0070*/ 	.word	index@($fused_softmax_cast_n_1025_to_1536__kernel$__cuda_sm3x_div_rn_noftz_f32_slowpath)
        /*0074*/ 	.word	0x00000000


	//----- nvinfo : EIATTR_FRAME_SIZE
	.align		4
.L_19:
        /*0078*/ 	.byte	0x04, 0x11
        /*007a*/ 	.short	(.L_21 - .L_20)
	.align		4
.L_20:
        /*007c*/ 	.word	index@($fused_softmax_cast_n_1025_to_1536__kernel$__cuda_sm3x_div_rn_noftz_f32_slowpath)
        /*0080*/ 	.word	0x00000000


	//----- nvinfo : EIATTR_MAX_STACK_SIZE
	.align		4
.L_21:
        /*0084*/ 	.byte	0x04, 0x23
        /*0086*/ 	.short	(.L_23 - .L_22)
	.align		4
.L_22:
        /*0088*/ 	.word	index@(fused_softmax_cast_n_1025_to_1536__kernel)
        /*008c*/ 	.word	0x00000000


	//----- nvinfo : EIATTR_MIN_STACK_SIZE
	.align		4
.L_23:
        /*0090*/ 	.byte	0x04, 0x12
        /*0092*/ 	.short	(.L_25 - .L_24)
	.align		4
.L_24:
        /*0094*/ 	.word	index@(fused_softmax_cast_n_1025_to_1536__kernel)
        /*0098*/ 	.word	0x00000000


	//----- nvinfo : EIATTR_FRAME_SIZE
	.align		4
.L_25:
        /*009c*/ 	.byte	0x04, 0x11
        /*009e*/ 	.short	(.L_27 - .L_26)
	.align		4
.L_26:
        /*00a0*/ 	.word	index@(fused_softmax_cast_n_1025_to_1536__kernel)
        /*00a4*/ 	.word	0x00000000


	//----- nvinfo : EIATTR_REGCOUNT
	.align		4
.L_27:
        /*00a8*/ 	.byte	0x04, 0x2f
        /*00aa*/ 	.short	(.L_29 - .L_28)
	.align		4
.L_28:
        /*00ac*/ 	.word	index@(fused_softmax_cast_n_1537_to_1792__kernel)
        /*00b0*/ 	.word	0x0000001c


	//----- nvinfo : EIATTR_MAX_STACK_SIZE
	.align		4
.L_29:
        /*00b4*/ 	.byte	0x04, 0x23
        /*00b6*/ 	.short	(.L_31 - .L_30)
	.align		4
.L_30:
        /*00b8*/ 	.word	index@($fused_softmax_cast_n_1537_to_1792__kernel$__cuda_sm3x_div_rn_noftz_f32_slowpath)
        /*00bc*/ 	.word	0x00000000


	//----- nvinfo : EIATTR_MIN_STACK_SIZE
	.align		4
.L_31:
        /*00c0*/ 	.byte	0x04, 0x12
        /*00c2*/ 	.short	(.L_33 - .L_32)
	.align		4
.L_32:
        /*00c4*/ 	.word	index@($fused_softmax_cast_n_1537_to_1792__kernel$__cuda_sm3x_div_rn_noftz_f32_slowpath)
        /*00c8*/ 	.word	0x00000000


	//----- nvinfo : EIATTR_FRAME_SIZE
	.align		4
.L_33:
        /*00cc*/ 	.byte	0x04, 0x11
        /*00ce*/ 	.short	(.L_35 - .L_34)
	.align		4
.L_34:
        /*00d0*/ 	.word	index@($fused_softmax_cast_n_1537_to_1792__kernel$__cuda_sm3x_div_rn_noftz_f32_slowpath)
        /*00d4*/ 	.word	0x00000000


	//----- nvinfo : EIATTR_MAX_STACK_SIZE
	.align		4
.L_35:
        /*00d8*/ 	.byte	0x04, 0x23
        /*00da*/ 	.short	(.L_37 - .L_36)
	.align		4
.L_36:
        /*00dc*/ 	.word	index@(fused_softmax_cast_n_1537_to_1792__kernel)
        /*00e0*/ 	.word	0x00000000


	//----- nvinfo : EIATTR_MIN_STACK_SIZE
	.align		4
.L_37:
        /*00e4*/ 	.byte	0x04, 0x12
        /*00e6*/ 	.short	(.L_39 - .L_38)
	.align		4
.L_38:
        /*00e8*/ 	.word	index@(fused_softmax_cast_n_1537_to_1792__kernel)
        /*00ec*/ 	.word	0x00000000


	//----- nvinfo : EIATTR_FRAME_SIZE
	.align		4
.L_39:
        /*00f0*/ 	.byte	0x04, 0x11
        /*00f2*/ 	.short	(.L_41 - .L_40)
	.align		4
.L_40:
        /*00f4*/ 	.word	index@(fused_softmax_cast_n_1537_to_1792__kernel)
        /*00f8*/ 	.word	0x00000000


	//----- nvinfo : EIATTR_REGCOUNT
	.align		4
.L_41:
        /*00fc*/ 	.byte	0x04, 0x2f
        /*00fe*/ 	.short	(.L_43 - .L_42)
	.align		4
.L_42:
        /*0100*/ 	.word	index@(fused_softmax_cast_n_1793_to_2048__kernel)
        /*0104*/ 	.word	0x00000023


	//----- nvinfo : EIATTR_MAX_STACK_SIZE
	.align		4
.L_43:
        /*0108*/ 	.byte	0x04, 0x23
        /*010a*/ 	.short	(.L_45 - .L_44)
	.align		4
.L_44:
        /*010c*/ 	.word	index@($fused_softmax_cast_n_1793_to_2048__kernel$__cuda_sm3x_div_rn_noftz_f32_slowpath)
        /*0110*/ 	.word	0x00000000


	//----- nvinfo : EIATTR_MIN_STACK_SIZE
	.align		4
.L_45:
        /*0114*/ 	.byte	0x04, 0x12
        /*0116*/ 	.short	(.L_47 - .L_46)
	.align		4
.L_46:
        /*0118*/ 	.word	index@($fused_softmax_cast_n_1793_to_2048__kernel$__cuda_sm3x_div_rn_noftz_f32_slowpath)
        /*011c*/ 	.word	0x00000000


	//----- nvinfo : EIATTR_FRAME_SIZE
	.align		4
.L_47:
        /*0120*/ 	.byte	0x04, 0x11
        /*0122*/ 	.short	(.L_49 - .L_48)
	.align		4
.L_48:
        /*0124*/ 	.word	index@($fused_softmax_cast_n_1793_to_2048__kernel$__cuda_sm3x_div_rn_noftz_f32_slowpath)
        /*0128*/ 	.word	0x00000000


	//----- nvinfo : EIATTR_MAX_STACK_SIZE
	.align		4
.L_49:
        /*012c*/ 	.byte	0x04, 0x23
        /*012e*/ 	.short	(.L_51 - .L_50)
	.align		4
.L_50:
        /*0130*/ 	.word	index@(fused_softmax_cast_n_1793_to_2048__kernel)
        /*0134*/ 	.word	0x00000000


	//----- nvinfo : EIATTR_MIN_STACK_SIZE
	.align		4
.L_51:
        /*0138*/ 	.byte	0x04, 0x12
        /*013a*/ 	.short	(.L_53 - .L_52)
	.align		4
.L_52:
        /*013c*/ 	.word	index@(fused_softmax_cast_n_1793_to_2048__kernel)
        /*0140*/ 	.word	0x00000000


	//----- nvinfo : EIATTR_FRAME_SIZE
	.align		4
.L_53:
        /*0144*/ 	.byte	0x04, 0x11
        /*0146*/ 	.short	(.L_55 - .L_54)
	.align		4
.L_54:
        /*0148*/ 	.word	index@(fused_softmax_cast_n_1793_to_2048__kernel)
        /*014c*/ 	.word	0x00000000


	//----- nvinfo : EIATTR_REGCOUNT
	.align		4
.L_55:
        /*0150*/ 	.byte	0x04, 0x2f
        /*0152*/ 	.short	(.L_57 - .L_56)
	.align		4
.L_56:
        /*0154*/ 	.word	index@(fused_softmax_cast_n_2049_to_2304__kernel)
        /*0158*/ 	.word	0x00000023


	//----- nvinfo : EIATTR_MAX_STACK_SIZE
	.align		4
.L_57:
        /*015c*/ 	.byte	0x04, 0x23
        /*015e*/ 	.short	(.L_59 - .L_58)
	.align		4
.L_58:
        /*0160*/ 	.word	index@($fused_softmax_cast_n_2049_to_2304__kernel$__cuda_sm3x_div_rn_noftz_f32_slowpath)
        /*0164*/ 	.word	0x00000000


	//----- nvinfo : EIATTR_MIN_STACK_SIZE
	.align		4
.L_59:
        /*0168*/ 	.byte	0x04, 0x12
        /*016a*/ 	.short	(.L_61 - .L_60)
	.align		4
.L_60:
        /*016c*/ 	.word	index@($fused_softmax_cast_n_2049_to_2304__kernel$__cuda_sm3x_div_rn_noftz_f32_slowpath)
        /*0170*/ 	.word	0x00000000


	//----- nvinfo : EIATTR_FRAME_SIZE
	.align		4
.L_61:
        /*0174*/ 	.byte	0x04, 0x11
        /*0176*/ 	.short	(.L_63 - .L_62)
	.align		4
.L_62:
        /*0178*/ 	.word	index@($fused_softmax_cast_n_2049_to_2304__kernel$__cuda_sm3x_div_rn_noftz_f32_slowpath)
        /*017c*/ 	.word	0x00000000


	//----- nvinfo : EIATTR_MAX_STACK_SIZE
	.align		4
.L_63:
        /*0180*/ 	.byte	0x04, 0x23
        /*0182*/ 	.short	(.L_65 - .L_64)
	.align		4
.L_64:
        /*0184*/ 	.word	index@(fused_softmax_cast_n_2049_to_2304__kernel)
        /*0188*/ 	.word	0x00000000


	//----- nvinfo : EIATTR_MIN_STACK_SIZE
	.align		4
.L_65:
        /*018c*/ 	.byte	0x04, 0x12
        /*018e*/ 	.short	(.L_67 - .L_66)
	.align		4
.L_66:
        /*0190*/ 	.word	index@(fused_softmax_cast_n_2049_to_2304__kernel)
        /*0194*/ 	.word	0x00000000


	//----- nvinfo : EIATTR_FRAME_SIZE
	.align		4
.L_67:
        /*0198*/ 	.byte	0x04, 0x11
        /*019a*/ 	.short	(.L_69 - .L_68)
	.align		4
.L_68:
        /*019c*/ 	.word	index@(fused_softmax_cast_n_2049_to_2304__kernel)
        /*01a0*/ 	.word	0x00000000


	//----- nvinfo : EIATTR_REGCOUNT
	.align		4
.L_69:
        /*01a4*/ 	.byte	0x04, 0x2f
        /*01a6*/ 	.short	(.L_71 - .L_70)
	.align		4
.L_70:
        /*01a8*/ 	.word	index@(fused_softmax_cast_n_2305_to_2560__kernel)
        /*01ac*/ 	.word	0x00000023


	//----- nvinfo : EIATTR_MAX_STACK_SIZE
	.align		4
.L_71:
        /*01b0*/ 	.byte	0x04, 0x23
        /*01b2*/ 	.short	(.L_73 - .L_72)
	.align		4
.L_72:
        /*01b4*/ 	.word	index@($fused_softmax_cast_n_2305_to_2560__kernel$__cuda_sm3x_div_rn_noftz_f32_slowpath)
        /*01b8*/ 	.word	0x00000000


	//----- nvinfo : EIATTR_MIN_STACK_SIZE
	.align		4
.L_73:
        /*01bc*/ 	.byte	0x04, 0x12
        /*01be*/ 	.short	(.L_75 - .L_74)
	.align		4
.L_74:
        /*01c0*/ 	.word	index@($fused_softmax_cast_n_2305_to_2560__kernel$__cuda_sm3x_div_rn_noftz_f32_slowpath)
        /*01c4*/ 	.word	0x00000000


	//----- nvinfo : EIATTR_FRAME_SIZE
	.align		4
.L_75:
        /*01c8*/ 	.byte	0x04, 0x11
        /*01ca*/ 	.short	(.L_77 - .L_76)
	.align		4
.L_76:
        /*01cc*/ 	.word	index@($fused_softmax_cast_n_2305_to_2560__kernel$__cuda_sm3x_div_rn_noftz_f32_slowpath)
        /*01d0*/ 	.word	0x00000000


	//----- nvinfo : EIATTR_MAX_STACK_SIZE
	.align		4
.L_77:
        /*01d4*/ 	.byte	0x04, 0x23
        /*01d6*/ 	.short	(.L_79 - .L_78)
	.align		4
.L_78:
        /*01d8*/ 	.word	index@(fused_softmax_cast_n_2305_to_2560__kernel)
        /*01dc*/ 	.word	0x00000000


	//----- nvinfo : EIATTR_MIN_STACK_SIZE
	.align		4
.L_79:
        /*01e0*/ 	.byte	0x04, 0x12
        /*01e2*/ 	.short	(.L_81 - .L_80)
	.align		4
.L_80:
        /*01e4*/ 	.word	index@(fused_softmax_cast_n_2305_to_2560__kernel)
        /*01e8*/ 	.word	0x00000000


	//----- nvinfo : EIATTR_FRAME_SIZE
	.align		4
.L_81:
        /*01ec*/ 	.byte	0x04, 0x11
        /*01ee*/ 	.short	(.L_83 - .L_82)
	.align		4
.L_82:
        /*01f0*/ 	.word	index@(fused_softmax_cast_n_2305_to_2560__kernel)
        /*01f4*/ 	.word	0x00000000


	//----- nvinfo : EIATTR_REGCOUNT
	.align		4
.L_83:
        /*01f8*/ 	.byte	0x04, 0x2f
        /*01fa*/ 	.short	(.L_85 - .L_84)
	.align		4
.L_84:
        /*01fc*/ 	.word	index@(fused_softmax_cast_n_2561_to_3072__kernel)
        /*0200*/ 	.word	0x0000001c


	//----- nvinfo : EIATTR_MAX_STACK_SIZE
	.align		4
.L_85:
        /*0204*/ 	.byte	0x04, 0x23
        /*0206*/ 	.short	(.L_87 - .L_86)
	.align		4
.L_86:
        /*0208*/ 	.word	index@($fused_softmax_cast_n_2561_to_3072__kernel$__cuda_sm3x_div_rn_noftz_f32_slowpath)
        /*020c*/ 	.word	0x00000000


	//----- nvinfo : EIATTR_MIN_STACK_SIZE
	.align		4
.L_87:
        /*0210*/ 	.byte	0x04, 0x12
        /*0212*/ 	.short	(.L_89 - .L_88)
	.align		4
.L_88:
        /*0214*/ 	.word	index@($fused_softmax_cast_n_2561_to_3072__kernel$__cuda_sm3x_div_rn_noftz_f32_slowpath)
        /*0218*/ 	.word	0x00000000


	//----- nvinfo : EIATTR_FRAME_SIZE
	.align		4
.L_89:
        /*021c*/ 	.byte	0x04, 0x11
        /*021e*/ 	.short	(.L_91 - .L_90)
	.align		4
.L_90:
        /*0220*/ 	.word	index@($fused_softmax_cast_n_2561_to_3072__kernel$__cuda_sm3x_div_rn_noftz_f32_slowpath)
        /*0224*/ 	.word	0x00000000


	//----- nvinfo : EIATTR_MAX_STACK_SIZE
	.align		4
.L_91:
        /*0228*/ 	.byte	0x04, 0x23
        /*022a*/ 	.short	(.L_93 - .L_92)
	.align		4
.L_92:
        /*022c*/ 	.word	index@(fused_softmax_cast_n_2561_to_3072__kernel)
        /*0230*/ 	.word	0x00000000


	//----- nvinfo : EIATTR_MIN_STACK_SIZE
	.align		4
.L_93:
        /*0234*/ 	.byte	0x04, 0x12
        /*0236*/ 	.short	(.L_95 - .L_94)
	.align		4
.L_94:
        /*0238*/ 	.word	index@(fused_softmax_cast_n_2561_to_3072__kernel)
        /*023c*/ 	.word	0x00000000


	//----- nvinfo : EIATTR_FRAME_SIZE
	.align		4
.L_95:
        /*0240*/ 	.byte	0x04, 0x11
        /*0242*/ 	.short	(.L_97 - .L_96)
	.align		4
.L_96:
        /*0244*/ 	.word	index@(fused_softmax_cast_n_2561_to_3072__kernel)
        /*0248*/ 	.word	0x00000000


	//----- nvinfo : EIATTR_REGCOUNT
	.align		4
.L_97:
        /*024c*/ 	.byte	0x04, 0x2f
        /*024e*/ 	.short	(.L_99 - .L_98)
	.align		4
.L_98:
        /*0250*/ 	.word	index@(fused_softmax_cast_n_3073_to_4096__kernel)
        /*0254*/ 	.word	0x00000023


	//----- nvinfo : EIATTR_MAX_STACK_SIZE
	.align		4
.L_99:
        /*0258*/ 	.byte	0x04, 0x23
        /*025a*/ 	.short	(.L_101 - .L_100)
	.align		4
.L_100:
        /*025c*/ 	.word	index@($fused_softmax_cast_n_3073_to_4096__kernel$__cuda_sm3x_div_rn_noftz_f32_slowpath)
        /*0260*/ 	.word	0x00000000


	//----- nvinfo : EIATTR_MIN_STACK_SIZE
	.align		4
.L_101:
        /*0264*/ 	.byte	0x04, 0x12
        /*0266*/ 	.short	(.L_103 - .L_102)
	.align		4
.L_102:
        /*0268*/ 	.word	index@($fused_softmax_cast_n_3073_to_4096__kernel$__cuda_sm3x_div_rn_noftz_f32_slowpath)
        /*026c*/ 	.word	0x00000000


	//----- nvinfo : EIATTR_FRAME_SIZE
	.align		4
.L_103:
        /*0270*/ 	.byte	0x04, 0x11
        /*0272*/ 	.short	(.L_105 - .L_104)
	.align		4
.L_104:
        /*0274*/ 	.word	index@($fused_softmax_cast_n_3073_to_4096__kernel$__cuda_sm3x_div_rn_noftz_f32_slowpath)
        /*0278*/ 	.word	0x00000000


	//----- nvinfo : EIATTR_MAX_STACK_SIZE
	.align		4
.L_105:
        /*027c*/ 	.byte	0x04, 0x23
        /*027e*/ 	.short	(.L_107 - .L_106)
	.align		4
.L_106:
        /*0280*/ 	.word	index@(fused_softmax_cast_n_3073_to_4096__kernel)
        /*0284*/ 	.word	0x00000000


	//----- nvinfo : EIATTR_MIN_STACK_SIZE
	.align		4
.L_107:
        /*0288*/ 	.byte	0x04, 0x12
        /*028a*/ 	.short	(.L_109 - .L_108)
	.align		4
.L_108:
        /*028c*/ 	.word	index@(fused_softmax_cast_n_3073_to_4096__kernel)
        /*0290*/ 	.word	0x00000000


	//----- nvinfo : EIATTR_FRAME_SIZE
	.align		4
.L_109:
        /*0294*/ 	.byte	0x04, 0x11
        /*0296*/ 	.short	(.L_111 - .L_110)
	.align		4
.L_110:
        /*0298*/ 	.word	index@(fused_softmax_cast_n_3073_to_4096__kernel)
        /*029c*/ 	.word	0x00000000
.L_111:


//--------------------- .nv.info.fused_softmax_cast_n_3073_to_4096__kernel --------------------------
	.section	.nv.info.fused_softmax_cast_n_3073_to_4096__kernel,"",@"SHT_CUDA_INFO"
	.align	4


	//----- nvinfo : EIATTR_CUDA_API_VERSION
	.align		4
        /*0000*/ 	.byte	0x04, 0x37
        /*0002*/ 	.short	(.L_113 - .L_112)
.L_112:
        /*0004*/ 	.word	0x00000076


	//----- nvinfo : EIATTR_SW2861232_WAR
	.align		4
.L_113:
        /*0008*/ 	.byte	0x01, 0x35
	.zero		2


	//----- nvinfo : EIATTR_PARAM_CBANK
	.align		4
        /*000c*/ 	.byte	0x04, 0x0a
        /*000e*/ 	.short	(.L_115 - .L_114)
	.align		4
.L_114:
        /*0010*/ 	.word	index@(.nv.constant0.fused_softmax_cast_n_3073_to_4096__kernel)
        /*0014*/ 	.short	0x0160
        /*0016*/ 	.short	0x0018


	//----- nvinfo : EIATTR_CBANK_PARAM_SIZE
	.align		4
.L_115:
        /*0018*/ 	.byte	0x03, 0x19
        /*001a*/ 	.short	0x0018


	//----- nvinfo : EIATTR_KPARAM_INFO
	.align		4
        /*001c*/ 	.byte	0x04, 0x17
        /*001e*/ 	.short	(.L_117 - .L_116)
.L_116:
        /*0020*/ 	.word	0x00000000
        /*0024*/ 	.short	0x0002
        /*0026*/ 	.short	0x0010
        /*0028*/ 	.byte	0x00, 0xf0, 0x21, 0x00


	//----- nvinfo : EIATTR_KPARAM_INFO
	.align		4
.L_117:
        /*002c*/ 	.byte	0x04, 0x17
        /*002e*/ 	.short	(.L_119 - .L_118)
.L_118:
        /*0030*/ 	.word	0x00000000
        /*0034*/ 	.short	0x0001
        /*0036*/ 	.short	0x0008
        /*0038*/ 	.byte	0x00, 0xf0, 0x21, 0x00


	//----- nvinfo : EIATTR_KPARAM_INFO
	.align		4
.L_119:
        /*003c*/ 	.byte	0x04, 0x17
        /*003e*/ 	.short	(.L_121 - .L_120)
.L_120:
        /*0040*/ 	.word	0x00000000
        /*0044*/ 	.short	0x0000
        /*0046*/ 	.short	0x0000
        /*0048*/ 	.byte	0x00, 0xf0, 0x21, 0x00


	//----- nvinfo : EIATTR_MAXREG_COUNT
	.align		4
.L_121:
        /*004c*/ 	.byte	0x03, 0x1b
        /*004e*/ 	.short	0x00a8


	//----- nvinfo : EIATTR_COOP_GROUP_INSTR_OFFSETS
	.align		4
        /*0050*/ 	.byte	0x04, 0x28
        /*0052*/ 	.short	(.L_123 - .L_122)


	//   ....[0]....
.L_122:
        /*0054*/ 	.word	0x00001560


	//   ....[1]....
        /*0058*/ 	.word	0x000015b0


	//   ....[2]....
        /*005c*/ 	.word	0x00001620


	//   ....[3]....
        /*0060*/ 	.word	0x00001640


	//   ....[4]....
        /*0064*/ 	.word	0x00001660


	//   ....[5]....
        /*0068*/ 	.word	0x000016d0


	//   ....[6]....
        /*006c*/ 	.word	0x00001710


	//   ....[7]....
        /*0070*/ 	.word	0x00001730


	//   ....[8]....
        /*0074*/ 	.word	0x00001750


	//   ....[9]....
        /*0078*/ 	.word	0x00001fc0


	//   ....[10]....
        /*007c*/ 	.word	0x00002030


	//   ....[11]....
        /*0080*/ 	.word	0x00002050


	//   ....[12]....
        /*0084*/ 	.word	0x00002070


	//   ....[13]....
        /*0088*/ 	.word	0x00002090


	//   ....[14]....
        /*008c*/ 	.word	0x000020f0


	//   ....[15]....
        /*0090*/ 	.word	0x00002130


	//   ....[16]....
        /*0094*/ 	.word	0x00002150


	//   ....[17]....
        /*0098*/ 	.word	0x00002170


	//----- nvinfo : EIATTR_EXIT_INSTR_OFFSETS
	.align		4
.L_123:
        /*009c*/ 	.byte	0x04, 0x1c
        /*009e*/ 	.short	(.L_125 - .L_124)


	//   ....[0]....
.L_124:
        /*00a0*/ 	.word	0x000021e0


	//   ....[1]....
        /*00a4*/ 	.word	0x00002b70


	//   ....[2]....
        /*00a8*/ 	.word	0x00002ee0


	//----- nvinfo : EIATTR_MAX_THREADS
	.align		4
.L_125:
        /*00ac*/ 	.byte	0x04, 0x05
        /*00ae*/ 	.short	(.L_127 - .L_126)
.L_126:
        /*00b0*/ 	.word	0x00000120
        /*00b4*/ 	.word	0x00000001
        /*00b8*/ 	.word	0x00000001


	//----- nvinfo : EIATTR_CRS_STACK_SIZE
	.align		4
.L_127:
        /*00bc*/ 	.byte	0x04, 0x1e
        /*00be*/ 	.short	(.L_129 - .L_128)
.L_128:
        /*00c0*/ 	.word	0x00000000
.L_129:


//--------------------- .nv.info.fused_softmax_cast_n_2561_to_3072__kernel --------------------------
	.section	.nv.info.fused_softmax_cast_n_2561_to_3072__kernel,"",@"SHT_CUDA_INFO"
	.align	4


	//----- nvinfo : EIATTR_CUDA_API_VERSION
	.align		4
        /*0000*/ 	.byte	0x04, 0x37
        /*0002*/ 	.short	(.L_131 - .L_130)
.L_130:
        /*0004*/ 	.word	0x00000076


	//----- nvinfo : EIATTR_SW2861232_WAR
	.align		4
.L_131:
        /*0008*/ 	.byte	0x01, 0x35
	.zero		2


	//----- nvinfo : EIATTR_PARAM_CBANK
	.align		4
        /*000c*/ 	.byte	0x04, 0x0a
        /*000e*/ 	.short	(.L_133 - .L_132)
	.align		4
.L_132:
        /*0010*/ 	.word	index@(.nv.constant0.fused_softmax_cast_n_2561_to_3072__kernel)
        /*0014*/ 	.short	0x0160
        /*0016*/ 	.short	0x0018


	//----- nvinfo : EIATTR_CBANK_PARAM_SIZE
	.align		4
.L_133:
        /*0018*/ 	.byte	0x03, 0x19
        /*001a*/ 	.short	0x0018


	//----- nvinfo : EIATTR_KPARAM_INFO
	.align		4
        /*001c*/ 	.byte	0x04, 0x17
        /*001e*/ 	.short	(.L_135 - .L_134)
.L_134:
        /*0020*/ 	.word	0x00000000
        /*0024*/ 	.short	0x0002
        /*0026*/ 	.short	0x0010
        /*0028*/ 	.byte	0x00, 0xf0, 0x21, 0x00


	//----- nvinfo : EIATTR_KPARAM_INFO
	.align		4
.L_135:
        /*002c*/ 	.byte	0x04, 0x17
        /*002e*/ 	.short	(.L_137 - .L_136)
.L_136:
        /*0030*/ 	.word	0x00000000
        /*0034*/ 	.short	0x0001
        /*0036*/ 	.short	0x0008
        /*0038*/ 	.byte	0x00, 0xf0, 0x21, 0x00


	//----- nvinfo : EIATTR_KPARAM_INFO
	.align		4
.L_137:
        /*003c*/ 	.byte	0x04, 0x17
        /*003e*/ 	.short	(.L_139 - .L_138)
.L_138:
        /*0040*/ 	.word	0x00000000
        /*0044*/ 	.short	0x0000
        /*0046*/ 	.short	0x0000
        /*0048*/ 	.byte	0x00, 0xf0, 0x21, 0x00


	//----- nvinfo : EIATTR_MAXREG_COUNT
	.align		4
.L_139:
        /*004c*/ 	.byte	0x03, 0x1b
        /*004e*/ 	.short	0x00ff


	//----- nvinfo : EIATTR_COOP_GROUP_INSTR_OFFSETS
	.align		4
        /*0050*/ 	.byte	0x04, 0x28
        /*0052*/ 	.short	(.L_141 - .L_140)


	//   ....[0]....
.L_140:
        /*0054*/ 	.word	0x00000640


	//   ....[1]....
        /*0058*/ 	.word	0x000006b0


	//   ....[2]....
        /*005c*/ 	.word	0x000006f0


	//   ....[3]....
        /*0060*/ 	.word	0x00000710


	//   ....[4]....
        /*0064*/ 	.word	0x00000730


	//   ....[5]....
        /*0068*/ 	.word	0x00000790


	//   ....[6]....
        /*006c*/ 	.word	0x000007c0


	//   ....[7]....
        /*0070*/ 	.word	0x000007e0


	//   ....[8]....
        /*0074*/ 	.word	0x00001080


	//   ....[9]....
        /*0078*/ 	.word	0x000010f0


	//   ....[10]....
        /*007c*/ 	.word	0x00001110


	//   ....[11]....
        /*0080*/ 	.word	0x00001130


	//   ....[12]....
        /*0084*/ 	.word	0x00001150


	//   ....[13]....
        /*0088*/ 	.word	0x000011b0


	//   ....[14]....
        /*008c*/ 	.word	0x000011d0


	//   ....[15]....
        /*0090*/ 	.word	0x000011f0


	//----- nvinfo : EIATTR_EXIT_INSTR_OFFSETS
	.align		4
.L_141:
        /*0094*/ 	.byte	0x04, 0x1c
        /*0096*/ 	.short	(.L_143 - .L_142)


	//   ....[0]....
.L_142:
        /*0098*/ 	.word	0x00001260


	//   ....[1]....
        /*009c*/ 	.word	0x00001c70


	//   ....[2]....
        /*00a0*/ 	.word	0x00001fc0


	//----- nvinfo : EIATTR_MAX_THREADS
	.align		4
.L_143:
        /*00a4*/ 	.byte	0x04, 0x05
        /*00a6*/ 	.short	(.L_145 - .L_144)
.L_144:
        /*00a8*/ 	.word	0x00000100
        /*00ac*/ 	.word	0x00000001
        /*00b0*/ 	.word	0x00000001


	//----- nvinfo : EIATTR_CRS_STACK_SIZE
	.align		4
.L_145:
        /*00b4*/ 	.byte	0x04, 0x1e
        /*00b6*/ 	.short	(.L_147 - .L_146)
.L_146:
        /*00b8*/ 	.word	0x00000000
.L_147:


//--------------------- .nv.info.fused_softmax_cast_n_2305_to_2560__kernel --------------------------
	.section	.nv.info.fused_softmax_cast_n_2305_to_2560__kernel,"",@"SHT_CUDA_INFO"
	.align	4


	//----- nvinfo : EIATTR_CUDA_API_VERSION
	.align		4
        /*0000*/ 	.byte	0x04, 0x37
        /*0002*/ 	.short	(.L_149 - .L_148)
.L_148:
        /*0004*/ 	.word	0x00000076


	//----- nvinfo : EIATTR_SW2861232_WAR
	.align		4
.L_149:
        /*0008*/ 	.byte	0x01, 0x35
	.zero		2


	//----- nvinfo : EIATTR_PARAM_CBANK
	.align		4
        /*000c*/ 	.byte	0x04, 0x0a
        /*000e*/ 	.short	(.L_151 - .L_150)
	.align		4
.L_150:
        /*0010*/ 	.word	index@(.nv.constant0.fused_softmax_cast_n_2305_to_2560__kernel)
        /*0014*/ 	.short	0x0160
        /*0016*/ 	.short	0x0018


	//----- nvinfo : EIATTR_CBANK_PARAM_SIZE
	.align		4
.L_151:
        /*0018*/ 	.byte	0x03, 0x19
        /*001a*/ 	.short	0x0018


	//----- nvinfo : EIATTR_KPARAM_INFO
	.align		4
        /*001c*/ 	.byte	0x04, 0x17
        /*001e*/ 	.short	(.L_153 - .L_152)
.L_152:
        /*0020*/ 	.word	0x00000000
        /*0024*/ 	.short	0x0002
        /*0026*/ 	.short	0x0010
        /*0028*/ 	.byte	0x00, 0xf0, 0x21, 0x00


	//----- nvinfo : EIATTR_KPARAM_INFO
	.align		4
.L_153:
        /*002c*/ 	.byte	0x04, 0x17
        /*002e*/ 	.short	(.L_155 - .L_154)
.L_154:
        /*0030*/ 	.word	0x00000000
        /*0034*/ 	.short	0x0001
        /*0036*/ 	.short	0x0008
        /*0038*/ 	.byte	0x00, 0xf0, 0x21, 0x00


	//----- nvinfo : EIATTR_KPARAM_INFO
	.align		4
.L_155:
        /*003c*/ 	.byte	0x04, 0x17
        /*003e*/ 	.short	(.L_157 - .L_156)
.L_156:
        /*0040*/ 	.word	0x00000000
        /*0044*/ 	.short	0x0000
        /*0046*/ 	.short	0x0000
        /*0048*/ 	.byte	0x00, 0xf0, 0x21, 0x00


	//----- nvinfo : EIATTR_MAXREG_COUNT
	.align		4
.L_157:
        /*004c*/ 	.byte	0x03, 0x1b
        /*004e*/ 	.short	0x00ff


	//----- nvinfo : EIATTR_COOP_GROUP_INSTR_OFFSETS
	.align		4
        /*0050*/ 	.byte	0x04, 0x28
        /*0052*/ 	.short	(.L_159 - .L_158)


	//   ....[0]....
.L_158:
        /*0054*/ 	.word	0x00001560


	//   ....[1]....
        /*0058*/ 	.word	0x000015b0


	//   ....[2]....
        /*005c*/ 	.word	0x00001620


	//   ....[3]....
        /*0060*/ 	.word	0x00001640


	//   ....[4]....
        /*0064*/ 	.word	0x00001660


	//   ....[5]....
        /*0068*/ 	.word	0x000016e0


	//   ....[6]....
        /*006c*/ 	.word	0x00001730


	//   ....[7]....
        /*0070*/ 	.word	0x00001760


	//   ....[8]....
        /*0074*/ 	.word	0x00001fd0


	//   ....[9]....
        /*0078*/ 	.word	0x00002040


	//   ....[10]....
        /*007c*/ 	.word	0x00002060


	//   ....[11]....
        /*0080*/ 	.word	0x00002080


	//   ....[12]....
        /*0084*/ 	.word	0x000020a0


	//   ....[13]....
        /*0088*/ 	.word	0x00002100


	//   ....[14]....
        /*008c*/ 	.word	0x00002150


	//   ....[15]....
        /*0090*/ 	.word	0x00002170


	//----- nvinfo : EIATTR_EXIT_INSTR_OFFSETS
	.align		4
.L_159:
        /*0094*/ 	.byte	0x04, 0x1c
        /*0096*/ 	.short	(.L_161 - .L_160)


	//   ....[0]....
.L_160:
        /*0098*/ 	.word	0x000021e0


	//   ....[1]....
        /*009c*/ 	.word	0x00002b70


	//   ....[2]....
        /*00a0*/ 	.word	0x00002ee0


	//----- nvinfo : EIATTR_MAX_THREADS
	.align		4
.L_161:
        /*00a4*/ 	.byte	0x04, 0x05
        /*00a6*/ 	.short	(.L_163 - .L_162)
.L_162:
        /*00a8*/ 	.word	0x000000e0
        /*00ac*/ 	.word	0x00000001
        /*00b0*/ 	.word	0x00000001


	//----- nvinfo : EIATTR_CRS_STACK_SIZE
	.align		4
.L_163:
        /*00b4*/ 	.byte	0x04, 0x1e
        /*00b6*/ 	.short	(.L_165 - .L_164)
.L_164:
        /*00b8*/ 	.word	0x00000000
.L_165:


//--------------------- .nv.info.fused_softmax_cast_n_2049_to_2304__kernel --------------------------
	.section	.nv.info.fused_softmax_cast_n_2049_to_2304__kernel,"",@"SHT_CUDA_INFO"
	.align	4


	//----- nvinfo : EIATTR_CUDA_API_VERSION
	.align		4
        /*0000*/ 	.byte	0x04, 0x37
        /*0002*/ 	.short	(.L_167 - .L_166)
.L_166:
        /*0004*/ 	.word	0x00000076


	//----- nvinfo : EIATTR_SW2861232_WAR
	.align		4
.L_167:
        /*0008*/ 	.byte	0x01, 0x35
	.zero		2


	//----- nvinfo : EIATTR_PARAM_CBANK
	.align		4
        /*000c*/ 	.byte	0x04, 0x0a
        /*000e*/ 	.short	(.L_169 - .L_168)
	.align		4
.L_168:
        /*0010*/ 	.word	index@(.nv.constant0.fused_softmax_cast_n_2049_to_2304__kernel)
        /*0014*/ 	.short	0x0160
        /*0016*/ 	.short	0x0018


	//----- nvinfo : EIATTR_CBANK_PARAM_SIZE
	.align		4
.L_169:
        /*0018*/ 	.byte	0x03, 0x19
        /*001a*/ 	.short	0x0018


	//----- nvinfo : EIATTR_KPARAM_INFO
	.align		4
        /*001c*/ 	.byte	0x04, 0x17
        /*001e*/ 	.short	(.L_171 - .L_170)
.L_170:
        /*0020*/ 	.word	0x00000000
        /*0024*/ 	.short	0x0002
        /*0026*/ 	.short	0x0010
        /*0028*/ 	.byte	0x00, 0xf0, 0x21, 0x00


	//----- nvinfo : EIATTR_KPARAM_INFO
	.align		4
.L_171:
        /*002c*/ 	.byte	0x04, 0x17
        /*002e*/ 	.short	(.L_173 - .L_172)
.L_172:
        /*0030*/ 	.word	0x00000000
        /*0034*/ 	.short	0x0001
        /*0036*/ 	.short	0x0008
        /*0038*/ 	.byte	0x00, 0xf0, 0x21, 0x00


	//----- nvinfo : EIATTR_KPARAM_INFO
	.align		4
.L_173:
        /*003c*/ 	.byte	0x04, 0x17
        /*003e*/ 	.short	(.L_175 - .L_174)
.L_174:
        /*0040*/ 	.word	0x00000000
        /*0044*/ 	.short	0x0000
        /*0046*/ 	.short	0x0000
        /*0048*/ 	.byte	0x00, 0xf0, 0x21, 0x00


	//----- nvinfo : EIATTR_MAXREG_COUNT
	.align		4
.L_175:
        /*004c*/ 	.byte	0x03, 0x1b
        /*004e*/ 	.short	0x00a8


	//----- nvinfo : EIATTR_COOP_GROUP_INSTR_OFFSETS
	.align		4
        /*0050*/ 	.byte	0x04, 0x28
        /*0052*/ 	.short	(.L_177 - .L_176)


	//   ....[0]....
.L_176:
        /*0054*/ 	.word	0x00001560


	//   ....[1]....
        /*0058*/ 	.word	0x000015b0


	//   ....[2]....
        /*005c*/ 	.word	0x00001620


	//   ....[3]....
        /*0060*/ 	.word	0x00001640


	//   ....[4]....
        /*0064*/ 	.word	0x00001660


	//   ....[5]....
        /*0068*/ 	.word	0x000016d0


	//   ....[6]....
        /*006c*/ 	.word	0x00001710


	//   ....[7]....
        /*0070*/ 	.word	0x00001730


	//   ....[8]....
        /*0074*/ 	.word	0x00001750


	//   ....[9]....
        /*0078*/ 	.word	0x00001fc0


	//   ....[10]....
        /*007c*/ 	.word	0x00002030


	//   ....[11]....
        /*0080*/ 	.word	0x00002050


	//   ....[12]....
        /*0084*/ 	.word	0x00002070


	//   ....[13]....
        /*0088*/ 	.word	0x00002090


	//   ....[14]....
        /*008c*/ 	.word	0x000020f0


	//   ....[15]....
        /*0090*/ 	.word	0x00002130


	//   ....[16]....
        /*0094*/ 	.word	0x00002150


	//   ....[17]....
        /*0098*/ 	.word	0x00002170


	//----- nvinfo : EIATTR_EXIT_INSTR_OFFSETS
	.align		4
.L_177:
        /*009c*/ 	.byte	0x04, 0x1c
        /*009e*/ 	.short	(.L_179 - .L_178)


	//   ....[0]....
.L_178:
        /*00a0*/ 	.word	0x000021e0


	//   ....[1]....
        /*00a4*/ 	.word	0x00002b70


	//   ....[2]....
        /*00a8*/ 	.word	0x00002ee0


	//----- nvinfo : EIATTR_MAX_THREADS
	.align		4
.L_179:
        /*00ac*/ 	.byte	0x04, 0x05
        /*00ae*/ 	.short	(.L_181 - .L_180)
.L_180:
        /*00b0*/ 	.word	0x00000120
        /*00b4*/ 	.word	0x00000001
        /*00b8*/ 	.word	0x00000001


	//----- nvinfo : EIATTR_CRS_STACK_SIZE
	.align		4
.L_181:
        /*00bc*/ 	.byte	0x04, 0x1e
        /*00be*/ 	.short	(.L_183 - .L_182)
.L_182:
        /*00c0*/ 	.word	0x00000000
.L_183:


//--------------------- .nv.info.fused_softmax_cast_n_1793_to_2048__kernel --------------------------
	.section	.nv.info.fused_softmax_cast_n_1793_to_2048__kernel,"",@"SHT_CUDA_INFO"
	.align	4


	//----- nvinfo : EIATTR_CUDA_API_VERSION
	.align		4
        /*0000*/ 	.byte	0x04, 0x37
        /*0002*/ 	.short	(.L_185 - .L_184)
.L_184:
        /*0004*/ 	.word	0x00000076


	//----- nvinfo : EIATTR_SW2861232_WAR
	.align		4
.L_185:
        /*0008*/ 	.byte	0x01, 0x35
	.zero		2


	//----- nvinfo : EIATTR_PARAM_CBANK
	.align		4
        /*000c*/ 	.byte	0x04, 0x0a
        /*000e*/ 	.short	(.L_187 - .L_186)
	.align		4
.L_186:
        /*0010*/ 	.word	index@(.nv.constant0.fused_softmax_cast_n_1793_to_2048__kernel)
        /*0014*/ 	.short	0x0160
        /*0016*/ 	.short	0x0018


	//----- nvinfo : EIATTR_CBANK_PARAM_SIZE
	.align		4
.L_187:
        /*0018*/ 	.byte	0x03, 0x19
        /*001a*/ 	.short	0x0018


	//----- nvinfo : EIATTR_KPARAM_INFO
	.align		4
        /*001c*/ 	.byte	0x04, 0x17
        /*001e*/ 	.short	(.L_189 - .L_188)
.L_188:
        /*0020*/ 	.word	0x00000000
        /*0024*/ 	.short	0x0002
        /*0026*/ 	.short	0x0010
        /*0028*/ 	.byte	0x00, 0xf0, 0x21, 0x00


	//----- nvinfo : EIATTR_KPARAM_INFO
	.align		4
.L_189:
        /*002c*/ 	.byte	0x04, 0x17
        /*002e*/ 	.short	(.L_191 - .L_190)
.L_190:
        /*0030*/ 	.word	0x00000000
        /*0034*/ 	.short	0x0001
        /*0036*/ 	.short	0x0008
        /*0038*/ 	.byte	0x00, 0xf0, 0x21, 0x00


	//----- nvinfo : EIATTR_KPARAM_INFO
	.align		4
.L_191:
        /*003c*/ 	.byte	0x04, 0x17
        /*003e*/ 	.short	(.L_193 - .L_192)
.L_192:
        /*0040*/ 	.word	0x00000000
        /*0044*/ 	.short	0x0000
        /*0046*/ 	.short	0x0000
        /*0048*/ 	.byte	0x00, 0xf0, 0x21, 0x00


	//----- nvinfo : EIATTR_MAXREG_COUNT
	.align		4
.L_193:
        /*004c*/ 	.byte	0x03, 0x1b
        /*004e*/ 	.short	0x00ff


	//----- nvinfo : EIATTR_COOP_GROUP_INSTR_OFFSETS
	.align		4
        /*0050*/ 	.byte	0x04, 0x28
        /*0052*/ 	.short	(.L_195 - .L_194)


	//   ....[0]....
.L_194:
        /*0054*/ 	.word	0x00001560


	//   ....[1]....
        /*0058*/ 	.word	0x000015b0


	//   ....[2]....
        /*005c*/ 	.word	0x00001620


	//   ....[3]....
        /*0060*/ 	.word	0x00001640


	//   ....[4]....
        /*0064*/ 	.word	0x00001660


	//   ....[5]....
        /*0068*/ 	.word	0x000016e0


	//   ....[6]....
        /*006c*/ 	.word	0x00001730


	//   ....[7]....
        /*0070*/ 	.word	0x00001760


	//   ....[8]....
        /*0074*/ 	.word	0x00001fd0


	//   ....[9]....
        /*0078*/ 	.word	0x00002040


	//   ....[10]....
        /*007c*/ 	.word	0x00002060


	//   ....[11]....
        /*0080*/ 	.word	0x00002080


	//   ....[12]....
        /*0084*/ 	.word	0x000020a0


	//   ....[13]....
        /*0088*/ 	.word	0x00002100


	//   ....[14]....
        /*008c*/ 	.word	0x00002150


	//   ....[15]....
        /*0090*/ 	.word	0x00002170


	//----- nvinfo : EIATTR_EXIT_INSTR_OFFSETS
	.align		4
.L_195:
        /*0094*/ 	.byte	0x04, 0x1c
        /*0096*/ 	.short	(.L_197 - .L_196)


	//   ....[0]....
.L_196:
        /*0098*/ 	.word	0x000021e0


	//   ....[1]....
        /*009c*/ 	.word	0x00002b70


	//   ....[2]....
        /*00a0*/ 	.word	0x00002ee0


	//----- nvinfo : EIATTR_MAX_THREADS
	.align		4
.L_197:
        /*00a4*/ 	.byte	0x04, 0x05
        /*00a6*/ 	.short	(.L_199 - .L_198)
.L_198:
        /*00a8*/ 	.word	0x000000c0
        /*00ac*/ 	.word	0x00000001
        /*00b0*/ 	.word	0x00000001


	//----- nvinfo : EIATTR_CRS_STACK_SIZE
	.align		4
.L_199:
        /*00b4*/ 	.byte	0x04, 0x1e
        /*00b6*/ 	.short	(.L_201 - .L_200)
.L_200:
        /*00b8*/ 	.word	0x00000000
.L_201:


//--------------------- .nv.info.fused_softmax_cast_n_1537_to_1792__kernel --------------------------
	.section	.nv.info.fused_softmax_cast_n_1537_to_1792__kernel,"",@"SHT_CUDA_INFO"
	.align	4


	//----- nvinfo : EIATTR_CUDA_API_VERSION
	.align		4
        /*0000*/ 	.byte	0x04, 0x37
        /*0002*/ 	.short	(.L_203 - .L_202)
.L_202:
        /*0004*/ 	.word	0x00000076


	//----- nvinfo : EIATTR_SW2861232_WAR
	.align		4
.L_203:
        /*0008*/ 	.byte	0x01, 0x35
	.zero		2


	//----- nvinfo : EIATTR_PARAM_CBANK
	.align		4
        /*000c*/ 	.byte	0x04, 0x0a
        /*000e*/ 	.short	(.L_205 - .L_204)
	.align		4
.L_204:
        /*0010*/ 	.word	index@(.nv.constant0.fused_softmax_cast_n_1537_to_1792__kernel)
        /*0014*/ 	.short	0x0160
        /*0016*/ 	.short	0x0018


	//----- nvinfo : EIATTR_CBANK_PARAM_SIZE
	.align		4
.L_205:
        /*0018*/ 	.byte	0x03, 0x19
        /*001a*/ 	.short	0x0018


	//----- nvinfo : EIATTR_KPARAM_INFO
	.align		4
        /*001c*/ 	.byte	0x04, 0x17
        /*001e*/ 	.short	(.L_207 - .L_206)
.L_206:
        /*0020*/ 	.word	0x00000000
        /*0024*/ 	.short	0x0002
        /*0026*/ 	.short	0x0010
        /*0028*/ 	.byte	0x00, 0xf0, 0x21, 0x00


	//----- nvinfo : EIATTR_KPARAM_INFO
	.align		4
.L_207:
        /*002c*/ 	.byte	0x04, 0x17
        /*002e*/ 	.short	(.L_209 - .L_208)
.L_208:
        /*0030*/ 	.word	0x00000000
        /*0034*/ 	.short	0x0001
        /*0036*/ 	.short	0x0008
        /*0038*/ 	.byte	0x00, 0xf0, 0x21, 0x00


	//----- nvinfo : EIATTR_KPARAM_INFO
	.align		4
.L_209:
        /*003c*/ 	.byte	0x04, 0x17
        /*003e*/ 	.short	(.L_211 - .L_210)
.L_210:
        /*0040*/ 	.word	0x00000000
        /*0044*/ 	.short	0x0000
        /*0046*/ 	.short	0x0000
        /*0048*/ 	.byte	0x00, 0xf0, 0x21, 0x00


	//----- nvinfo : EIATTR_MAXREG_COUNT
	.align		4
.L_211:
        /*004c*/ 	.byte	0x03, 0x1b
        /*004e*/ 	.short	0x00ff


	//----- nvinfo : EIATTR_COOP_GROUP_INSTR_OFFSETS
	.align		4
        /*0050*/ 	.byte	0x04, 0x28
        /*0052*/ 	.short	(.L_213 - .L_212)


	//   ....[0]....
.L_212:
        /*0054*/ 	.word	0x00000640


	//   ....[1]....
        /*0058*/ 	.word	0x000006b0


	//   ....[2]....
        /*005c*/ 	.word	0x000006f0


	//   ....[3]....
        /*0060*/ 	.word	0x00000710


	//   ....[4]....
        /*0064*/ 	.word	0x00000730


	//   ....[5]....
        /*0068*/ 	.word	0x00000790


	//   ....[6]....
        /*006c*/ 	.word	0x000007c0


	//   ....[7]....
        /*0070*/ 	.word	0x000007e0


	//   ....[8]....
        /*0074*/ 	.word	0x00001080


	//   ....[9]....
        /*0078*/ 	.word	0x000010f0


	//   ....[10]....
        /*007c*/ 	.word	0x00001110


	//   ....[11]....
        /*0080*/ 	.word	0x00001130


	//   ....[12]....
        /*0084*/ 	.word	0x00001150


	//   ....[13]....
        /*0088*/ 	.word	0x000011b0


	//   ....[14]....
        /*008c*/ 	.word	0x000011d0


	//   ....[15]....
        /*0090*/ 	.word	0x000011f0


	//----- nvinfo : EIATTR_EXIT_INSTR_OFFSETS
	.align		4
.L_213:
        /*0094*/ 	.byte	0x04, 0x1c
        /*0096*/ 	.short	(.L_215 - .L_214)


	//   ....[0]....
.L_214:
        /*0098*/ 	.word	0x00001260


	//   ....[1]....
        /*009c*/ 	.word	0x00001c70


	//   ....[2]....
        /*00a0*/ 	.word	0x00001fc0


	//----- nvinfo : EIATTR_MAX_THREADS
	.align		4
.L_215:
        /*00a4*/ 	.byte	0x04, 0x05
        /*00a6*/ 	.short	(.L_217 - .L_216)
.L_216:
        /*00a8*/ 	.word	0x00000100
        /*00ac*/ 	.word	0x00000001
        /*00b0*/ 	.word	0x00000001


	//----- nvinfo : EIATTR_CRS_STACK_SIZE
	.align		4
.L_217:
        /*00b4*/ 	.byte	0x04, 0x1e
        /*00b6*/ 	.short	(.L_219 - .L_218)
.L_218:
        /*00b8*/ 	.word	0x00000000
.L_219:


//--------------------- .nv.info.fused_softmax_cast_n_1025_to_1536__kernel --------------------------
	.section	.nv.info.fused_softmax_cast_n_1025_to_1536__kernel,"",@"SHT_CUDA_INFO"
	.align	4


	//----- nvinfo : EIATTR_CUDA_API_VERSION
	.align		4
        /*0000*/ 	.byte	0x04, 0x37
        /*0002*/ 	.short	(.L_221 - .L_220)
.L_220:
        /*0004*/ 	.word	0x00000076


	//----- nvinfo : EIATTR_SW2861232_WAR
	.align		4
.L_221:
        /*0008*/ 	.byte	0x01, 0x35
	.zero		2


	//----- nvinfo : EIATTR_PARAM_CBANK
	.align		4
        /*000c*/ 	.byte	0x04, 0x0a
        /*000e*/ 	.short	(.L_223 - .L_222)
	.align		4
.L_222:
        /*0010*/ 	.word	index@(.nv.constant0.fused_softmax_cast_n_1025_to_1536__kernel)
        /*0014*/ 	.short	0x0160
        /*0016*/ 	.short	0x0018


	//----- nvinfo : EIATTR_CBANK_PARAM_SIZE
	.align		4
.L_223:
        /*0018*/ 	.byte	0x03, 0x19
        /*001a*/ 	.short	0x0018


	//----- nvinfo : EIATTR_KPARAM_INFO
	.align		4
        /*001c*/ 	.byte	0x04, 0x17
        /*001e*/ 	.short	(.L_225 - .L_224)
.L_224:
        /*0020*/ 	.word	0x00000000
        /*0024*/ 	.short	0x0002
        /*0026*/ 	.short	0x0010
        /*0028*/ 	.byte	0x00, 0xf0, 0x21, 0x00


	//----- nvinfo : EIATTR_KPARAM_INFO
	.align		4
.L_225:
        /*002c*/ 	.byte	0x04, 0x17
        /*002e*/ 	.short	(.L_227 - .L_226)
.L_226:
        /*0030*/ 	.word	0x00000000
        /*0034*/ 	.short	0x0001
        /*0036*/ 	.short	0x0008
        /*0038*/ 	.byte	0x00, 0xf0, 0x21, 0x00


	//----- nvinfo : EIATTR_KPARAM_INFO
	.align		4
.L_227:
        /*003c*/ 	.byte	0x04, 0x17
        /*003e*/ 	.short	(.L_229 - .L_228)
.L_228:
        /*0040*/ 	.word	0x00000000
        /*0044*/ 	.short	0x0000
        /*0046*/ 	.short	0x0000
        /*0048*/ 	.byte	0x00, 0xf0, 0x21, 0x00


	//----- nvinfo : EIATTR_MAXREG_COUNT
	.align		4
.L_229:
        /*004c*/ 	.byte	0x03, 0x1b
        /*004e*/ 	.short	0x00ff


	//----- nvinfo : EIATTR_COOP_GROUP_INSTR_OFFSETS
	.align		4
        /*0050*/ 	.byte	0x04, 0x28
        /*0052*/ 	.short	(.L_231 - .L_230)


	//   ....[0]....
.L_230:
        /*0054*/ 	.word	0x00001560


	//   ....[1]....
        /*0058*/ 	.word	0x000015b0


	//   ....[2]....
        /*005c*/ 	.word	0x00001620


	//   ....[3]....
        /*0060*/ 	.word	0x00001640


	//   ....[4]....
        /*0064*/ 	.word	0x00001660


	//   ....[5]....
        /*0068*/ 	.word	0x000016e0


	//   ....[6]....
        /*006c*/ 	.word	0x00001720


	//   ....[7]....
        /*0070*/ 	.word	0x00001740


	//   ....[8]....
        /*0074*/ 	.word	0x00001fa0


	//   ....[9]....
        /*0078*/ 	.word	0x00002010


	//   ....[10]....
        /*007c*/ 	.word	0x00002030


	//   ....[11]....
        /*0080*/ 	.word	0x00002050


	//   ....[12]....
        /*0084*/ 	.word	0x00002070


	//   ....[13]....
        /*0088*/ 	.word	0x000020d0


	//   ....[14]....
        /*008c*/ 	.word	0x00002110


	//   ....[15]....
        /*0090*/ 	.word	0x00002130


	//----- nvinfo : EIATTR_EXIT_INSTR_OFFSETS
	.align		4
.L_231:
        /*0094*/ 	.byte	0x04, 0x1c
        /*0096*/ 	.short	(.L_233 - .L_232)


	//   ....[0]....
.L_232:
        /*0098*/ 	.word	0x000021a0


	//   ....[1]....
        /*009c*/ 	.word	0x00002b30


	//   ....[2]....
        /*00a0*/ 	.word	0x00002ea0


	//----- nvinfo : EIATTR_MAX_THREADS
	.align		4
.L_233:
        /*00a4*/ 	.byte	0x04, 0x05
        /*00a6*/ 	.short	(.L_235 - .L_234)
.L_234:
        /*00a8*/ 	.word	0x000000a0
        /*00ac*/ 	.word	0x00000001
        /*00b0*/ 	.word	0x00000001


	//----- nvinfo : EIATTR_CRS_STACK_SIZE
	.align		4
.L_235:
        /*00b4*/ 	.byte	0x04, 0x1e
        /*00b6*/ 	.short	(.L_237 - .L_236)
.L_236:
        /*00b8*/ 	.word	0x00000000
.L_237:


//--------------------- .nv.info.fused_softmax_cast_n_1_to_1024__kernel --------------------------
	.section	.nv.info.fused_softmax_cast_n_1_to_1024__kernel,"",@"SHT_CUDA_INFO"
	.align	4


	//----- nvinfo : EIATTR_CUDA_API_VERSION
	.align		4
        /*0000*/ 	.byte	0x04, 0x37
        /*0002*/ 	.short	(.L_239 - .L_238)
.L_238:
        /*0004*/ 	.word	0x00000076


	//----- nvinfo : EIATTR_SW2861232_WAR
	.align		4
.L_239:
        /*0008*/ 	.byte	0x01, 0x35
	.zero		2


	//----- nvinfo : EIATTR_PARAM_CBANK
	.align		4
        /*000c*/ 	.byte	0x04, 0x0a
        /*000e*/ 	.short	(.L_241 - .L_240)
	.align		4
.L_240:
        /*0010*/ 	.word	index@(.nv.constant0.fused_softmax_cast_n_1_to_1024__kernel)
        /*0014*/ 	.short	0x0160
        /*0016*/ 	.short	0x0018


	//----- nvinfo : EIATTR_CBANK_PARAM_SIZE
	.align		4
.L_241:
        /*0018*/ 	.byte	0x03, 0x19
        /*001a*/ 	.short	0x0018


	//----- nvinfo : EIATTR_KPARAM_INFO
	.align		4
        /*001c*/ 	.byte	0x04, 0x17
        /*001e*/ 	.short	(.L_243 - .L_242)
.L_242:
        /*0020*/ 	.word	0x00000000
        /*0024*/ 	.short	0x0002
        /*0026*/ 	.short	0x0010
        /*0028*/ 	.byte	0x00, 0xf0, 0x21, 0x00


	//----- nvinfo : EIATTR_KPARAM_INFO
	.align		4
.L_243:
        /*002c*/ 	.byte	0x04, 0x17
        /*002e*/ 	.short	(.L_245 - .L_244)
.L_244:
        /*0030*/ 	.word	0x00000000
        /*0034*/ 	.short	0x0001
        /*0036*/ 	.short	0x0008
        /*0038*/ 	.byte	0x00, 0xf0, 0x21, 0x00


	//----- nvinfo : EIATTR_KPARAM_INFO
	.align		4
.L_245:
        /*003c*/ 	.byte	0x04, 0x17
        /*003e*/ 	.short	(.L_247 - .L_246)
.L_246:
        /*0040*/ 	.word	0x00000000
        /*0044*/ 	.short	0x0000
        /*0046*/ 	.short	0x0000
        /*0048*/ 	.byte	0x00, 0xf0, 0x21, 0x00


	//----- nvinfo : EIATTR_MAXREG_COUNT
	.align		4
.L_247:
        /*004c*/ 	.byte	0x03, 0x1b
        /*004e*/ 	.short	0x00ff


	//----- nvinfo : EIATTR_COOP_GROUP_INSTR_OFFSETS
	.align		4
        /*0050*/ 	.byte	0x04, 0x28
        /*0052*/ 	.short	(.L_249 - .L_248)


	//   ....[0]....
.L_248:
        /*0054*/ 	.word	0x00000640


	//   ....[1]....
        /*0058*/ 	.word	0x000006b0


	//   ....[2]....
        /*005c*/ 	.word	0x000006f0


	//   ....[3]....
        /*0060*/ 	.word	0x00000710


	//   ....[4]....
        /*0064*/ 	.word	0x00000740


	//   ....[5]....
        /*0068*/ 	.word	0x000007a0


	//   ....[6]....
        /*006c*/ 	.word	0x000007d0


	//   ....[7]....
        /*0070*/ 	.word	0x00001060


	//   ....[8]....
        /*0074*/ 	.word	0x000010d0


	//   ....[9]....
        /*0078*/ 	.word	0x000010f0


	//   ....[10]....
        /*007c*/ 	.word	0x00001110


	//   ....[11]....
        /*0080*/ 	.word	0x00001130


	//   ....[12]....
        /*0084*/ 	.word	0x00001190


	//   ....[13]....
        /*0088*/ 	.word	0x000011b0


	//----- nvinfo : EIATTR_EXIT_INSTR_OFFSETS
	.align		4
.L_249:
        /*008c*/ 	.byte	0x04, 0x1c
        /*008e*/ 	.short	(.L_251 - .L_250)


	//   ....[0]....
.L_250:
        /*0090*/ 	.word	0x00001220


	//   ....[1]....
        /*0094*/ 	.word	0x00001c30


	//   ....[2]....
        /*0098*/ 	.word	0x00001f80


	//----- nvinfo : EIATTR_MAX_THREADS
	.align		4
.L_251:
        /*009c*/ 	.byte	0x04, 0x05
        /*009e*/ 	.short	(.L_253 - .L_252)
.L_252:
        /*00a0*/ 	.word	0x00000080
        /*00a4*/ 	.word	0x00000001
        /*00a8*/ 	.word	0x00000001


	//----- nvinfo : EIATTR_CRS_STACK_SIZE
	.align		4
.L_253:
        /*00ac*/ 	.byte	0x04, 0x1e
        /*00ae*/ 	.short	(.L_255 - .L_254)
.L_254:
        /*00b0*/ 	.word	0x00000000
.L_255:


//--------------------- .nv.rel.action            --------------------------
	.section	.nv.rel.action,"",@"SHT_CUDA_RELOCINFO"
	.align	8
	.sectionentsize	8
        /*0000*/ 	.byte	0x4b, 0x00, 0x00, 0x00, 0x00, 0x00, 0x00, 0x00, 0x00, 0x02, 0x02, 0x08, 0x10, 0x0a, 0x2f, 0x22
        /* <DEDUP_REMOVED lines=13> */


//--------------------- .nv.constant0.fused_softmax_cast_n_3073_to_4096__kernel --------------------------
	.section	.nv.constant0.fused_softmax_cast_n_3073_to_4096__kernel,"a",@progbits
	.align	4
.nv.constant0.fused_softmax_cast_n_3073_to_4096__kernel:
	.zero		376


//--------------------- .nv.constant0.fused_softmax_cast_n_2561_to_3072__kernel --------------------------
	.section	.nv.constant0.fused_softmax_cast_n_2561_to_3072__kernel,"a",@progbits
	.align	4
.nv.constant0.fused_softmax_cast_n_2561_to_3072__kernel:
	.zero		376


//--------------------- .nv.constant0.fused_softmax_cast_n_2305_to_2560__kernel --------------------------
	.section	.nv.constant0.fused_softmax_cast_n_2305_to_2560__kernel,"a",@progbits
	.align	4
.nv.constant0.fused_softmax_cast_n_2305_to_2560__kernel:
	.zero		376


//--------------------- .nv.constant0.fused_softmax_cast_n_2049_to_2304__kernel --------------------------
	.section	.nv.constant0.fused_softmax_cast_n_2049_to_2304__kernel,"a",@progbits
	.align	4
.nv.constant0.fused_softmax_cast_n_2049_to_2304__kernel:
	.zero		376


//--------------------- .nv.constant0.fused_softmax_cast_n_1793_to_2048__kernel --------------------------
	.section	.nv.constant0.fused_softmax_cast_n_1793_to_2048__kernel,"a",@progbits
	.align	4
.nv.constant0.fused_softmax_cast_n_1793_to_2048__kernel:
	.zero		376


//--------------------- .nv.constant0.fused_softmax_cast_n_1537_to_1792__kernel --------------------------
	.section	.nv.constant0.fused_softmax_cast_n_1537_to_1792__kernel,"a",@progbits
	.align	4
.nv.constant0.fused_softmax_cast_n_1537_to_1792__kernel:
	.zero		376


//--------------------- .nv.constant0.fused_softmax_cast_n_1025_to_1536__kernel --------------------------
	.section	.nv.constant0.fused_softmax_cast_n_1025_to_1536__kernel,"a",@progbits
	.align	4
.nv.constant0.fused_softmax_cast_n_1025_to_1536__kernel:
	.zero		376


//--------------------- .nv.constant0.fused_softmax_cast_n_1_to_1024__kernel --------------------------
	.section	.nv.constant0.fused_softmax_cast_n_1_to_1024__kernel,"a",@progbits
	.align	4
.nv.constant0.fused_softmax_cast_n_1_to_1024__kernel:
	.zero		376


//--------------------- .text.fused_softmax_cast_n_3073_to_4096__kernel --------------------------
	.section	.text.fused_softmax_cast_n_3073_to_4096__kernel,"ax",@progbits
	.sectionflags	@"SHF_BARRIERS=1"
	.sectioninfo	@"SHI_REGISTERS=35"
	.align	128
        .global         fused_softmax_cast_n_3073_to_4096__kernel
        .type           fused_softmax_cast_n_3073_to_4096__kernel,@function
        .size           fused_softmax_cast_n_3073_to_4096__kernel,(.L_x_364 - fused_softmax_cast_n_3073_to_4096__kernel)
        .other          fused_softmax_cast_n_3073_to_4096__kernel,@"STO_CUDA_ENTRY STV_DEFAULT"
fused_softmax_cast_n_3073_to_4096__kernel:
.text.fused_softmax_cast_n_3073_to_4096__kernel:
[----:B------:R-:W-:-:S02]  /*0000*/  IMAD.MOV.U32 R1, RZ, RZ, c[0x0][0x28] ;  /* 0x00000a00ff017624 */ /* 0x000fc400078e00ff */
[----:B------:R-:W-:Y:S01]  /*0010*/  IMAD.MOV.U32 R8, RZ, RZ, c[0x0][0x170] ;  /* 0x00005c00ff087624 */ /* 0x000fe200078e00ff */
[----:B------:R-:W-:-:S04]  /*0020*/  ULDC.64 UR4, c[0x0][0x118] ;  /* 0x0000460000047ab9 */ /* 0x000fc80000000a00 */
[----:B------:R-:W-:-:S05]  /*0030*/  IADD3 R8, P0, R8, 0x11f, RZ ;  /* 0x0000011f08087810 */ /* 0x000fca0007f1e0ff */
[----:B------:R-:W-:-:S04]  /*0040*/  IMAD.X R9, RZ, RZ, c[0x0][0x174], P0 ;  /* 0x00005d00ff097624 */ /* 0x000fc800000e06ff */
[C---:B------:R-:W-:Y:S01]  /*0050*/  IMAD.WIDE.U32 R2, R9.reuse, 0x38e38e39, RZ ;  /* 0x38e38e3909027825 */ /* 0x040fe200078e00ff */
[----:B------:R-:W-:-:S05]  /*0060*/  ISETP.LT.AND P1, PT, R9, RZ, PT ;  /* 0x000000ff0900720c */ /* 0x000fca0003f21270 */
[----:B------:R-:W-:-:S04]  /*0070*/  IMAD.WIDE.U32 R4, P0, R8, 0xe38e38e, R2 ;  /* 0x0e38e38e08047825 */ /* 0x000fc80007800002 */
[----:B------:R-:W-:-:S04]  /*0080*/  IMAD.WIDE.U32 R2, R8, 0x38e38e39, RZ ;  /* 0x38e38e3908027825 */ /* 0x000fc800078e00ff */
[----:B------:R-:W-:Y:S01]  /*0090*/  IMAD.X R7, RZ, RZ, RZ, P0 ;  /* 0x000000ffff077224 */ /* 0x000fe200000e06ff */
[----:B------:R-:W-:Y:S01]  /*00a0*/  IADD3 RZ, P0, R3, R4, RZ ;  /* 0x0000000403ff7210 */ /* 0x000fe20007f1e0ff */
[----:B------:R-:W-:-:S04]  /*00b0*/  IMAD.MOV.U32 R6, RZ, RZ, R5 ;  /* 0x000000ffff067224 */ /* 0x000fc800078e0005 */
[----:B------:R-:W-:-:S05]  /*00c0*/  IMAD.WIDE.U32.X R2, R9, 0xe38e38e, R6, P0 ;  /* 0x0e38e38e09027825 */ /* 0x000fca00000e0406 */
[----:B------:R-:W-:-:S04]  /*00d0*/  IADD3 R5, P0, R2, -0x38e38e39, RZ ;  /* 0xc71c71c702057810 */ /* 0x000fc80007f1e0ff */
[----:B------:R-:W-:Y:S02]  /*00e0*/  IADD3.X R7, R3, -0xe38e38f, RZ, P0, !PT ;  /* 0xf1c71c7103077810 */ /* 0x000fe400007fe4ff */
[----:B------:R-:W-:Y:S02]  /*00f0*/  SEL R0, R5, R2, P1 ;  /* 0x0000000205007207 */ /* 0x000fe40000800000 */
[----:B------:R-:W-:-:S04]  /*0100*/  SEL R2, R7, R3, P1 ;  /* 0x0000000307027207 */ /* 0x000fc80000800000 */
[----:B------:R-:W-:-:S04]  /*0110*/  SHF.R.S64 R3, R0, 0x4, R2 ;  /* 0x0000000400037819 */ /* 0x000fc80000001002 */
[----:B------:R-:W-:-:S04]  /*0120*/  LEA.HI R3, P0, R2, R3, RZ, 0x1 ;  /* 0x0000000302037211 */ /* 0x000fc800078108ff */
[----:B------:R-:W-:Y:S01]  /*0130*/  LEA.HI.X.SX32 R5, R2, RZ, 0x1c, P0 ;  /* 0x000000ff02057211 */ /* 0x000fe200000fe6ff */
[----:B------:R-:W-:-:S04]  /*0140*/  IMAD.HI.U32 R0, R3, -0x120, R8 ;  /* 0xfffffee003007827 */ /* 0x000fc800078e0008 */
[----:B------:R-:W-:-:S05]  /*0150*/  IMAD R2, R5, -0x120, RZ ;  /* 0xfffffee005027824 */ /* 0x000fca00078e02ff */
[----:B------:R-:W-:-:S04]  /*0160*/  IADD3 R0, R0, -R3, R2 ;  /* 0x8000000300007210 */ /* 0x000fc80007ffe002 */
[----:B------:R-:W-:-:S04]  /*0170*/  LEA.HI.SX32 R4, P0, R0, R3, 0x1 ;  /* 0x0000000300047211 */ /* 0x000fc80007810aff */
[----:B------:R-:W-:Y:S01]  /*0180*/  LEA.HI.X.SX32 R0, R0, R5, 0x1, P0 ;  /* 0x0000000500007211 */ /* 0x000fe200000f0eff */
[----:B------:R-:W-:Y:S01]  /*0190*/  IMAD.MOV.U32 R5, RZ, RZ, -0x800003 ;  /* 0xff7ffffdff057424 */ /* 0x000fe200078e00ff */
[----:B------:R-:W-:-:S04]  /*01a0*/  ISETP.GE.U32.AND P0, PT, R4, 0x1, PT ;  /* 0x000000010400780c */ /* 0x000fc80003f06070 */
[----:B------:R-:W-:-:S04]  /*01b0*/  ISETP.GE.AND.EX P2, PT, R0, RZ, PT, P0 ;  /* 0x000000ff0000720c */ /* 0x000fc80003f46300 */
[----:B------:R-:W-:-:S09]  /*01c0*/  P2R R22, PR, RZ, 0x4 ;  /* 0x00000004ff167803 */ /* 0x000fd20000000000 */
[----:B------:R-:W-:Y:S05]  /*01d0*/  @!P2 BRA `(.L_x_0) ;  /* 0x000013800000a947 */ /* 0x000fea0003800000 */
[C---:B------:R-:W-:Y:S01]  /*01e0*/  IADD3 R2, P1, R4.reuse, -0x1, RZ ;  /* 0xffffffff04027810 */ /* 0x040fe20007f3e0ff */
[----:B------:R-:W-:Y:S01]  /*01f0*/  IMAD.MOV.U32 R5, RZ, RZ, -0x800003 ;  /* 0xff7ffffdff057424 */ /* 0x000fe200078e00ff */
[----:B------:R-:W-:Y:S01]  /*0200*/  LOP3.LUT R7, R4, 0x3, RZ, 0xc0, !PT ;  /* 0x0000000304077812 */ /* 0x000fe200078ec0ff */
[----:B------:R-:W-:Y:S01]  /*0210*/  IMAD.MOV.U32 R11, RZ, RZ, RZ ;  /* 0x000000ffff0b7224 */ /* 0x000fe200078e00ff */
[----:B------:R-:W-:Y:S01]  /*0220*/  ISETP.GE.U32.AND P0, PT, R2, 0x3, PT ;  /* 0x000000030200780c */ /* 0x000fe20003f06070 */
[----:B------:R-:W-:Y:S01]  /*0230*/  IMAD.MOV.U32 R6, RZ, RZ, RZ ;  /* 0x000000ffff067224 */ /* 0x000fe200078e00ff */
[----:B------:R-:W-:-:S04]  /*0240*/  IADD3.X R2, R0, -0x1, RZ, P1, !PT ;  /* 0xffffffff00027810 */ /* 0x000fc80000ffe4ff */
[----:B------:R-:W-:-:S13]  /*0250*/  ISETP.GE.U32.AND.EX P0, PT, R2, RZ, PT, P0 ;  /* 0x000000ff0200720c */ /* 0x000fda0003f06100 */
[----:B------:R-:W-:Y:S05]  /*0260*/  @!P0 BRA `(.L_x_1) ;  /* 0x000010e000008947 */ /* 0x000fea0003800000 */
[----:B------:R-:W-:Y:S01]  /*0270*/  IADD3 R10, P1, -R7, R4, RZ ;  /* 0x00000004070a7210 */ /* 0x000fe20007f3e1ff */
[----:B------:R-:W0:Y:S03]  /*0280*/  S2R R2, SR_TID.X ;  /* 0x0000000000027919 */ /* 0x000e260000002100 */
[----:B------:R-:W-:Y:S01]  /*0290*/  ISETP.GT.U32.AND P0, PT, R10, RZ, PT ;  /* 0x000000ff0a00720c */ /* 0x000fe20003f04070 */
[----:B------:R-:W1:Y:S01]  /*02a0*/  S2R R9, SR_CTAID.X ;  /* 0x0000000000097919 */ /* 0x000e620000002500 */
[----:B------:R-:W-:-:S04]  /*02b0*/  IADD3.X R8, R0, -0x1, RZ, P1, !PT ;  /* 0xffffffff00087810 */ /* 0x000fc80000ffe4ff */
[----:B------:R-:W-:-:S13]  /*02c0*/  ISETP.GT.AND.EX P0, PT, R8, RZ, PT, P0 ;  /* 0x000000ff0800720c */ /* 0x000fda0003f04300 */
[----:B------:R-:W-:Y:S05]  /*02d0*/  @!P0 BRA `(.L_x_2) ;  /* 0x00000db000008947 */ /* 0x000fea0003800000 */
[----:B------:R-:W-:Y:S02]  /*02e0*/  ISETP.GT.U32.AND P1, PT, R10, 0xc, PT ;  /* 0x0000000c0a00780c */ /* 0x000fe40003f24070 */
[----:B------:R-:W-:Y:S02]  /*02f0*/  PLOP3.LUT P0, PT, PT, PT, PT, 0x80, 0x0 ;  /* 0x000000000000781c */ /* 0x000fe40003f0f070 */
[----:B------:R-:W-:-:S13]  /*0300*/  ISETP.GT.AND.EX P1, PT, R8, RZ, PT, P1 ;  /* 0x000000ff0800720c */ /* 0x000fda0003f24310 */
[----:B------:R-:W-:Y:S05]  /*0310*/  @!P1 BRA `(.L_x_3) ;  /* 0x000008a000009947 */ /* 0x000fea0003800000 */
[----:B------:R-:W-:Y:S01]  /*0320*/  IMAD.MOV.U32 R3, RZ, RZ, RZ ;  /* 0x000000ffff037224 */ /* 0x000fe200078e00ff */
[----:B------:R-:W-:-:S03]  /*0330*/  PLOP3.LUT P0, PT, PT, PT, PT, 0x8, 0x0 ;  /* 0x000000000000781c */ /* 0x000fc60003f0e170 */
[----:B01----:R-:W-:-:S04]  /*0340*/  IMAD.WIDE.U32 R18, R9, c[0x0][0x170], R2 ;  /* 0x00005c0009127a25 */ /* 0x003fc800078e0002 */
[----:B------:R-:W-:-:S02]  /*0350*/  IMAD R15, R9, c[0x0][0x174], R19 ;  /* 0x00005d00090f7a24 */ /* 0x000fc400078e0213 */
.L_x_4:
[----:B------:R-:W-:Y:S02]  /*0360*/  IMAD.MOV.U32 R12, RZ, RZ, R2 ;  /* 0x000000ffff0c7224 */ /* 0x000fe400078e0002 */
[----:B------:R-:W-:Y:S02]  /*0370*/  IMAD.MOV.U32 R13, RZ, RZ, RZ ;  /* 0x000000ffff0d7224 */ /* 0x000fe400078e00ff */
[----:B------:R-:W-:Y:S02]  /*0380*/  IMAD R19, R6, 0x120, RZ ;  /* 0x0000012006137824 */ /* 0x000fe400078e02ff */
[----:B------:R-:W-:-:S04]  /*0390*/  IMAD.WIDE.U32 R16, R11, 0x120, R12 ;  /* 0x000001200b107825 */ /* 0x000fc800078e000c */
[----:B------:R-:W-:Y:S01]  /*03a0*/  IMAD.MOV.U32 R14, RZ, RZ, R18 ;  /* 0x000000ffff0e7224 */ /* 0x000fe200078e0012 */
[----:B------:R-:W-:Y:S01]  /*03b0*/  ISETP.GE.U32.AND P2, PT, R16, c[0x0][0x170], PT ;  /* 0x00005c0010007a0c */ /* 0x000fe20003f46070 */
[----:B------:R-:W-:Y:S02]  /*03c0*/  IMAD.IADD R27, R17, 0x1, R19 ;  /* 0x00000001111b7824 */ /* 0x000fe400078e0213 */
[----:B------:R-:W-:-:S03]  /*03d0*/  IMAD.WIDE.U32 R20, R11, 0x120, R14 ;  /* 0x000001200b147825 */ /* 0x000fc600078e000e */
[----:B------:R-:W-:Y:S01]  /*03e0*/  ISETP.GE.AND.EX P2, PT, R27, c[0x0][0x174], PT, P2 ;  /* 0x00005d001b007a0c */ /* 0x000fe20003f46320 */
[----:B------:R-:W-:Y:S01]  /*03f0*/  IMAD.IADD R17, R19, 0x1, R21 ;  /* 0x0000000113117824 */ /* 0x000fe200078e0215 */
[----:B------:R-:W-:-:S04]  /*0400*/  LEA R18, P1, R20, c[0x0][0x160], 0x2 ;  /* 0x0000580014127a11 */ /* 0x000fc800078210ff */
[----:B------:R-:W-:-:S07]  /*0410*/  LEA.HI.X R19, R20, c[0x0][0x164], R17, 0x2, P1 ;  /* 0x0000590014137a11 */ /* 0x000fce00008f1411 */
[----:B------:R-:W2:Y:S01]  /*0420*/  @!P2 LDG.E.CONSTANT R26, [R18.64] ;  /* 0x00000004121aa981 */ /* 0x000ea2000c1e9900 */
[C---:B------:R-:W-:Y:S02]  /*0430*/  IADD3 R21, P4, R16.reuse, 0x120, RZ ;  /* 0x0000012010157810 */ /* 0x040fe40007f9e0ff */
[----:B------:R-:W-:Y:S02]  /*0440*/  IADD3 R25, P3, R11, 0x4, RZ ;  /* 0x000000040b197810 */ /* 0x000fe40007f7e0ff */
[C---:B------:R-:W-:Y:S01]  /*0450*/  IADD3 R20, P5, R16.reuse, 0x240, RZ ;  /* 0x0000024010147810 */ /* 0x040fe20007fbe0ff */
[--C-:B------:R-:W-:Y:S01]  /*0460*/  IMAD.X R24, RZ, RZ, R27.reuse, P4 ;  /* 0x000000ffff187224 */ /* 0x100fe200020e061b */
[----:B------:R-:W-:Y:S01]  /*0470*/  IADD3 R17, P1, R16, 0x360, RZ ;  /* 0x0000036010117810 */ /* 0x000fe20007f3e0ff */
[----:B------:R-:W-:Y:S01]  /*0480*/  IMAD.X R16, RZ, RZ, R6, P3 ;  /* 0x000000ffff107224 */ /* 0x000fe200018e0606 */
[----:B------:R-:W-:Y:S01]  /*0490*/  ISETP.GE.U32.AND P4, PT, R21, c[0x0][0x170], PT ;  /* 0x00005c0015007a0c */ /* 0x000fe20003f86070 */
[----:B------:R-:W-:Y:S01]  /*04a0*/  IMAD.X R23, RZ, RZ, R27, P5 ;  /* 0x000000ffff177224 */ /* 0x000fe200028e061b */
[----:B------:R-:W-:Y:S01]  /*04b0*/  ISETP.GE.U32.AND P5, PT, R20, c[0x0][0x170], PT ;  /* 0x00005c0014007a0c */ /* 0x000fe20003fa6070 */
[----:B------:R-:W-:Y:S01]  /*04c0*/  IMAD.WIDE.U32 R20, R25, 0x120, R12 ;  /* 0x0000012019147825 */ /* 0x000fe200078e000c */
[----:B------:R-:W-:-:S02]  /*04d0*/  ISETP.GE.U32.AND P3, PT, R17, c[0x0][0x170], PT ;  /* 0x00005c0011007a0c */ /* 0x000fc40003f66070 */
[----:B------:R-:W-:Y:S01]  /*04e0*/  ISETP.GE.AND.EX P4, PT, R24, c[0x0][0x174], PT, P4 ;  /* 0x00005d0018007a0c */ /* 0x000fe20003f86340 */
[----:B------:R-:W-:Y:S01]  /*04f0*/  IMAD R17, R16, 0x120, RZ ;  /* 0x0000012010117824 */ /* 0x000fe200078e02ff */
[----:B------:R-:W-:Y:S01]  /*0500*/  ISETP.GE.AND.EX P5, PT, R23, c[0x0][0x174], PT, P5 ;  /* 0x00005d0017007a0c */ /* 0x000fe20003fa6350 */
[----:B------:R-:W-:Y:S01]  /*0510*/  IMAD.X R16, RZ, RZ, R27, P1 ;  /* 0x000000ffff107224 */ /* 0x000fe200008e061b */
[----:B------:R-:W-:Y:S01]  /*0520*/  IADD3 R27, P1, R20, 0x120, RZ ;  /* 0x00000120141b7810 */ /* 0x000fe20007f3e0ff */
[----:B------:R-:W-:-:S03]  /*0530*/  IMAD.WIDE.U32 R24, R25, 0x120, R14 ;  /* 0x0000012019187825 */ /* 0x000fc600078e000e */
[----:B------:R-:W-:Y:S01]  /*0540*/  ISETP.GE.AND.EX P3, PT, R16, c[0x0][0x174], PT, P3 ;  /* 0x00005d0010007a0c */ /* 0x000fe20003f66330 */
[----:B------:R-:W-:Y:S02]  /*0550*/  IMAD.IADD R23, R21, 0x1, R17 ;  /* 0x0000000115177824 */ /* 0x000fe400078e0211 */
[----:B------:R-:W-:Y:S02]  /*0560*/  IMAD.IADD R17, R17, 0x1, R25 ;  /* 0x0000000111117824 */ /* 0x000fe400078e0219 */
[----:B------:R-:W-:Y:S01]  /*0570*/  IMAD.X R21, RZ, RZ, R23, P1 ;  /* 0x000000ffff157224 */ /* 0x000fe200008e0617 */
[----:B------:R-:W-:-:S04]  /*0580*/  LEA R16, P1, R24, c[0x0][0x160], 0x2 ;  /* 0x0000580018107a11 */ /* 0x000fc800078210ff */
[----:B------:R-:W-:Y:S02]  /*0590*/  LEA.HI.X R17, R24, c[0x0][0x164], R17, 0x2, P1 ;  /* 0x0000590018117a11 */ /* 0x000fe400008f1411 */
[----:B------:R-:W-:Y:S01]  /*05a0*/  ISETP.GE.U32.AND P1, PT, R27, c[0x0][0x170], PT ;  /* 0x00005c001b007a0c */ /* 0x000fe20003f26070 */
[----:B------:R-:W3:Y:S03]  /*05b0*/  @!P5 LDG.E.CONSTANT R24, [R18.64+0x900] ;  /* 0x000900041218d981 */ /* 0x000ee6000c1e9900 */
[----:B------:R-:W-:Y:S01]  /*05c0*/  ISETP.GE.AND.EX P1, PT, R21, c[0x0][0x174], PT, P1 ;  /* 0x00005d0015007a0c */ /* 0x000fe20003f26310 */
[----:B------:R-:W4:-:S12]  /*05d0*/  @!P3 LDG.E.CONSTANT R28, [R18.64+0xd80] ;  /* 0x000d8004121cb981 */ /* 0x000f18000c1e9900 */
[----:B------:R-:W5:Y:S01]  /*05e0*/  @!P1 LDG.E.CONSTANT R32, [R16.64+0x480] ;  /* 0x0004800410209981 */ /* 0x000f62000c1e9900 */
[----:B--2---:R-:W-:Y:S02]  /*05f0*/  @!P2 FMNMX R5, R5, R26, !PT ;  /* 0x0000001a0505a209 */ /* 0x004fe40007800000 */
[----:B------:R-:W-:Y:S01]  /*0600*/  ISETP.GE.U32.AND P2, PT, R20, c[0x0][0x170], PT ;  /* 0x00005c0014007a0c */ /* 0x000fe20003f46070 */
[----:B------:R-:W2:Y:S03]  /*0610*/  @!P4 LDG.E.CONSTANT R26, [R18.64+0x480] ;  /* 0x00048004121ac981 */ /* 0x000ea6000c1e9900 */
[----:B------:R-:W-:-:S13]  /*0620*/  ISETP.GE.AND.EX P2, PT, R23, c[0x0][0x174], PT, P2 ;  /* 0x00005d0017007a0c */ /* 0x000fda0003f46320 */
[----:B------:R-:W5:Y:S01]  /*0630*/  @!P2 LDG.E.CONSTANT R30, [R16.64] ;  /* 0x00000004101ea981 */ /* 0x000f62000c1e9900 */
[----:B--2---:R-:W-:-:S04]  /*0640*/  @!P4 FMNMX R5, R5, R26, !PT ;  /* 0x0000001a0505c209 */ /* 0x004fc80007800000 */
[----:B---3--:R-:W-:Y:S02]  /*0650*/  @!P5 FMNMX R5, R5, R24, !PT ;  /* 0x000000180505d209 */ /* 0x008fe40007800000 */
[----:B------:R-:W-:Y:S02]  /*0660*/  IADD3 R25, P5, R11, 0x8, RZ ;  /* 0x000000080b197810 */ /* 0x000fe40007fbe0ff */
[----:B----4-:R-:W-:Y:S02]  /*0670*/  @!P3 FMNMX R5, R5, R28, !PT ;  /* 0x0000001c0505b209 */ /* 0x010fe40007800000 */
[C---:B------:R-:W-:Y:S02]  /*0680*/  IADD3 R26, P4, R20.reuse, 0x240, RZ ;  /* 0x00000240141a7810 */ /* 0x040fe40007f9e0ff */
[----:B------:R-:W-:Y:S01]  /*0690*/  IADD3 R24, P3, R20, 0x360, RZ ;  /* 0x0000036014187810 */ /* 0x000fe20007f7e0ff */
[----:B------:R-:W-:-:S04]  /*06a0*/  IMAD.WIDE.U32 R20, R25, 0x120, R12 ;  /* 0x0000012019147825 */ /* 0x000fc800078e000c */
[----:B------:R-:W-:Y:S01]  /*06b0*/  IMAD.X R18, RZ, RZ, R6, P5 ;  /* 0x000000ffff127224 */ /* 0x000fe200028e0606 */
[----:B-----5:R-:W-:Y:S01]  /*06c0*/  @!P2 FMNMX R5, R5, R30, !PT ;  /* 0x0000001e0505a209 */ /* 0x020fe20007800000 */
[--C-:B------:R-:W-:Y:S01]  /*06d0*/  IMAD.X R27, RZ, RZ, R23.reuse, P4 ;  /* 0x000000ffff1b7224 */ /* 0x100fe200020e0617 */
[----:B------:R-:W-:Y:S01]  /*06e0*/  ISETP.GE.U32.AND P2, PT, R26, c[0x0][0x170], PT ;  /* 0x00005c001a007a0c */ /* 0x000fe20003f46070 */
[----:B------:R-:W-:Y:S01]  /*06f0*/  IMAD R19, R18, 0x120, RZ ;  /* 0x0000012012137824 */ /* 0x000fe200078e02ff */
[----:B------:R-:W-:Y:S01]  /*0700*/  IADD3 R26, P5, R20, 0x120, RZ ;  /* 0x00000120141a7810 */ /* 0x000fe20007fbe0ff */
[----:B------:R-:W-:Y:S01]  /*0710*/  IMAD.X R23, RZ, RZ, R23, P3 ;  /* 0x000000ffff177224 */ /* 0x000fe200018e0617 */
[----:B------:R-:W-:Y:S01]  /*0720*/  ISETP.GE.U32.AND P3, PT, R24, c[0x0][0x170], PT ;  /* 0x00005c0018007a0c */ /* 0x000fe20003f66070 */
[----:B------:R-:W-:Y:S01]  /*0730*/  IMAD.IADD R21, R21, 0x1, R19 ;  /* 0x0000000115157824 */ /* 0x000fe200078e0213 */
[----:B------:R-:W-:Y:S02]  /*0740*/  ISETP.GE.AND.EX P2, PT, R27, c[0x0][0x174], PT, P2 ;  /* 0x00005d001b007a0c */ /* 0x000fe40003f46320 */
[----:B------:R-:W-:-:S02]  /*0750*/  ISETP.GE.U32.AND P4, PT, R26, c[0x0][0x170], PT ;  /* 0x00005c001a007a0c */ /* 0x000fc40003f86070 */
[----:B------:R-:W-:Y:S01]  /*0760*/  @!P1 FMNMX R5, R5, R32, !PT ;  /* 0x0000002005059209 */ /* 0x000fe20007800000 */
[----:B------:R-:W-:Y:S01]  /*0770*/  IMAD.WIDE.U32 R24, R25, 0x120, R14 ;  /* 0x0000012019187825 */ /* 0x000fe200078e000e */
[C---:B------:R-:W-:Y:S02]  /*0780*/  IADD3 R26, P1, R20.reuse, 0x240, RZ ;  /* 0x00000240141a7810 */ /* 0x040fe40007f3e0ff */
[----:B------:R-:W-:Y:S01]  /*0790*/  ISETP.GE.AND.EX P3, PT, R23, c[0x0][0x174], PT, P3 ;  /* 0x00005d0017007a0c */ /* 0x000fe20003f66330 */
[--C-:B------:R-:W-:Y:S01]  /*07a0*/  IMAD.X R27, RZ, RZ, R21.reuse, P5 ;  /* 0x000000ffff1b7224 */ /* 0x100fe200028e0615 */
[----:B------:R-:W-:Y:S01]  /*07b0*/  ISETP.GE.U32.AND P5, PT, R20, c[0x0][0x170], PT ;  /* 0x00005c0014007a0c */ /* 0x000fe20003fa6070 */
[----:B------:R-:W-:Y:S01]  /*07c0*/  IMAD.X R23, RZ, RZ, R21, P1 ;  /* 0x000000ffff177224 */ /* 0x000fe200008e0615 */
[----:B------:R-:W-:Y:S01]  /*07d0*/  LEA R18, P1, R24, c[0x0][0x160], 0x2 ;  /* 0x0000580018127a11 */ /* 0x000fe200078210ff */
[----:B------:R-:W-:Y:S01]  /*07e0*/  IMAD.IADD R19, R19, 0x1, R25 ;  /* 0x0000000113137824 */ /* 0x000fe200078e0219 */
[----:B------:R-:W-:-:S04]  /*07f0*/  ISETP.GE.AND.EX P5, PT, R21, c[0x0][0x174], PT, P5 ;  /* 0x00005d0015007a0c */ /* 0x000fc80003fa6350 */
[----:B------:R-:W-:Y:S02]  /*0800*/  LEA.HI.X R19, R24, c[0x0][0x164], R19, 0x2, P1 ;  /* 0x0000590018137a11 */ /* 0x000fe400008f1413 */
[----:B------:R-:W2:Y:S01]  /*0810*/  @!P2 LDG.E.CONSTANT R24, [R16.64+0x900] ;  /* 0x000900041018a981 */ /* 0x000ea2000c1e9900 */
[----:B------:R-:W-:Y:S02]  /*0820*/  ISETP.GE.AND.EX P1, PT, R27, c[0x0][0x174], PT, P4 ;  /* 0x00005d001b007a0c */ /* 0x000fe40003f26340 */
[----:B------:R-:W-:Y:S02]  /*0830*/  ISETP.GE.U32.AND P4, PT, R26, c[0x0][0x170], PT ;  /* 0x00005c001a007a0c */ /* 0x000fe40003f86070 */
[----:B------:R-:W3:Y:S02]  /*0840*/  @!P3 LDG.E.CONSTANT R26, [R16.64+0xd80] ;  /* 0x000d8004101ab981 */ /* 0x000ee4000c1e9900 */
[----:B------:R-:W-:Y:S02]  /*0850*/  ISETP.GE.AND.EX P4, PT, R23, c[0x0][0x174], PT, P4 ;  /* 0x00005d0017007a0c */ /* 0x000fe40003f86340 */
[----:B------:R-:W4:Y:S05]  /*0860*/  @!P5 LDG.E.CONSTANT R28, [R18.64] ;  /* 0x00000004121cd981 */ /* 0x000f2a000c1e9900 */
[----:B------:R-:W5:Y:S06]  /*0870*/  @!P1 LDG.E.CONSTANT R30, [R18.64+0x480] ;  /* 0x00048004121e9981 */ /* 0x000f6c000c1e9900 */
[----:B------:R-:W5:Y:S01]  /*0880*/  @!P4 LDG.E.CONSTANT R32, [R18.64+0x900] ;  /* 0x000900041220c981 */ /* 0x000f62000c1e9900 */
[----:B--2---:R-:W-:-:S02]  /*0890*/  @!P2 FMNMX R5, R5, R24, !PT ;  /* 0x000000180505a209 */ /* 0x004fc40007800000 */
[----:B------:R-:W-:Y:S02]  /*08a0*/  IADD3 R20, P2, R20, 0x360, RZ ;  /* 0x0000036014147810 */ /* 0x000fe40007f5e0ff */
[----:B---3--:R-:W-:Y:S02]  /*08b0*/  @!P3 FMNMX R5, R5, R26, !PT ;  /* 0x0000001a0505b209 */ /* 0x008fe40007800000 */
[----:B------:R-:W-:Y:S01]  /*08c0*/  IADD3 R23, P3, R11, 0xc, RZ ;  /* 0x0000000c0b177810 */ /* 0x000fe20007f7e0ff */
[----:B------:R-:W-:Y:S01]  /*08d0*/  IMAD.X R25, RZ, RZ, R21, P2 ;  /* 0x000000ffff197224 */ /* 0x000fe200010e0615 */
[----:B----4-:R-:W-:Y:S02]  /*08e0*/  @!P5 FMNMX R5, R5, R28, !PT ;  /* 0x0000001c0505d209 */ /* 0x010fe40007800000 */
[----:B------:R-:W-:Y:S01]  /*08f0*/  ISETP.GE.U32.AND P5, PT, R20, c[0x0][0x170], PT ;  /* 0x00005c0014007a0c */ /* 0x000fe20003fa6070 */
[----:B------:R-:W-:Y:S02]  /*0900*/  IMAD.X R24, RZ, RZ, R6, P3 ;  /* 0x000000ffff187224 */ /* 0x000fe400018e0606 */
[----:B------:R-:W-:Y:S01]  /*0910*/  IMAD.WIDE.U32 R16, R23, 0x120, R14 ;  /* 0x0000012017107825 */ /* 0x000fe200078e000e */
[----:B-----5:R-:W-:-:S03]  /*0920*/  @!P1 FMNMX R5, R5, R30, !PT ;  /* 0x0000001e05059209 */ /* 0x020fc60007800000 */
[----:B------:R-:W-:Y:S01]  /*0930*/  IMAD.WIDE.U32 R20, R23, 0x120, R12 ;  /* 0x0000012017147825 */ /* 0x000fe200078e000c */
[----:B------:R-:W-:-:S03]  /*0940*/  ISETP.GE.AND.EX P1, PT, R25, c[0x0][0x174], PT, P5 ;  /* 0x00005d0019007a0c */ /* 0x000fc60003f26350 */
[----:B------:R-:W-:Y:S01]  /*0950*/  IMAD R23, R24, 0x120, RZ ;  /* 0x0000012018177824 */ /* 0x000fe200078e02ff */
[----:B------:R-:W-:-:S03]  /*0960*/  LEA R14, P5, R16, c[0x0][0x160], 0x2 ;  /* 0x00005800100e7a11 */ /* 0x000fc600078a10ff */
[----:B------:R-:W-:Y:S01]  /*0970*/  IMAD.IADD R15, R23, 0x1, R17 ;  /* 0x00000001170f7824 */ /* 0x000fe200078e0211 */
[----:B------:R-:W-:Y:S01]  /*0980*/  @!P4 FMNMX R5, R5, R32, !PT ;  /* 0x000000200505c209 */ /* 0x000fe20007800000 */
[----:B------:R-:W-:Y:S01]  /*0990*/  IMAD.IADD R17, R21, 0x1, R23 ;  /* 0x0000000115117824 */ /* 0x000fe200078e0217 */
[----:B------:R-:W-:Y:S02]  /*09a0*/  IADD3 R24, P4, R20, 0x120, RZ ;  /* 0x0000012014187810 */ /* 0x000fe40007f9e0ff */
[----:B------:R-:W-:Y:S01]  /*09b0*/  LEA.HI.X R15, R16, c[0x0][0x164], R15, 0x2, P5 ;  /* 0x00005900100f7a11 */ /* 0x000fe200028f140f */
[----:B------:R-:W2:Y:S01]  /*09c0*/  @!P1 LDG.E.CONSTANT R18, [R18.64+0xd80] ;  /* 0x000d800412129981 */ /* 0x000ea2000c1e9900 */
[C---:B------:R-:W-:Y:S02]  /*09d0*/  ISETP.GE.U32.AND P3, PT, R20.reuse, c[0x0][0x170], PT ;  /* 0x00005c0014007a0c */ /* 0x040fe40003f66070 */
[----:B------:R-:W-:Y:S01]  /*09e0*/  IADD3 R16, P5, R20, 0x240, RZ ;  /* 0x0000024014107810 */ /* 0x000fe20007fbe0ff */
[----:B------:R-:W-:Y:S01]  /*09f0*/  IMAD.X R21, RZ, RZ, R17, P4 ;  /* 0x000000ffff157224 */ /* 0x000fe200020e0611 */
[----:B------:R-:W-:-:S02]  /*0a00*/  ISETP.GE.U32.AND P2, PT, R24, c[0x0][0x170], PT ;  /* 0x00005c0018007a0c */ /* 0x000fc40003f46070 */
[----:B------:R-:W-:Y:S02]  /*0a10*/  ISETP.GE.AND.EX P3, PT, R17, c[0x0][0x174], PT, P3 ;  /* 0x00005d0011007a0c */ /* 0x000fe40003f66330 */
[----:B------:R-:W-:Y:S01]  /*0a20*/  ISETP.GE.U32.AND P4, PT, R16, c[0x0][0x170], PT ;  /* 0x00005c0010007a0c */ /* 0x000fe20003f86070 */
[--C-:B------:R-:W-:Y:S01]  /*0a30*/  IMAD.X R16, RZ, RZ, R17.reuse, P5 ;  /* 0x000000ffff107224 */ /* 0x100fe200028e0611 */
[----:B------:R-:W-:Y:S02]  /*0a40*/  IADD3 R20, P5, R20, 0x360, RZ ;  /* 0x0000036014147810 */ /* 0x000fe40007fbe0ff */
[----:B------:R-:W-:Y:S02]  /*0a50*/  ISETP.GE.AND.EX P2, PT, R21, c[0x0][0x174], PT, P2 ;  /* 0x00005d0015007a0c */ /* 0x000fe40003f46320 */
[----:B------:R-:W-:Y:S01]  /*0a60*/  ISETP.GE.AND.EX P4, PT, R16, c[0x0][0x174], PT, P4 ;  /* 0x00005d0010007a0c */ /* 0x000fe20003f86340 */
[----:B------:R-:W-:Y:S01]  /*0a70*/  IMAD.X R17, RZ, RZ, R17, P5 ;  /* 0x000000ffff117224 */ /* 0x000fe200028e0611 */
[----:B------:R-:W-:-:S03]  /*0a80*/  ISETP.GE.U32.AND P5, PT, R20, c[0x0][0x170], PT ;  /* 0x00005c0014007a0c */ /* 0x000fc60003fa6070 */
[----:B------:R-:W3:Y:S01]  /*0a90*/  @!P3 LDG.E.CONSTANT R16, [R14.64] ;  /* 0x000000040e10b981 */ /* 0x000ee2000c1e9900 */
[----:B------:R-:W-:-:S05]  /*0aa0*/  ISETP.GE.AND.EX P5, PT, R17, c[0x0][0x174], PT, P5 ;  /* 0x00005d0011007a0c */ /* 0x000fca0003fa6350 */
[----:B------:R-:W4:Y:S04]  /*0ab0*/  @!P2 LDG.E.CONSTANT R20, [R14.64+0x480] ;  /* 0x000480040e14a981 */ /* 0x000f28000c1e9900 */
[----:B------:R-:W5:Y:S04]  /*0ac0*/  @!P4 LDG.E.CONSTANT R24, [R14.64+0x900] ;  /* 0x000900040e18c981 */ /* 0x000f68000c1e9900 */
[----:B------:R0:W5:Y:S01]  /*0ad0*/  @!P5 LDG.E.CONSTANT R26, [R14.64+0xd80] ;  /* 0x000d80040e1ad981 */ /* 0x000162000c1e9900 */
[----:B--2---:R-:W-:Y:S02]  /*0ae0*/  @!P1 FMNMX R5, R5, R18, !PT ;  /* 0x0000001205059209 */ /* 0x004fe40007800000 */
[----:B------:R-:W-:-:S04]  /*0af0*/  IADD3 R10, P1, R10, -0x10, RZ ;  /* 0xfffffff00a0a7810 */ /* 0x000fc80007f3e0ff */
[----:B------:R-:W-:Y:S02]  /*0b00*/  IADD3.X R8, R8, -0x1, RZ, P1, !PT ;  /* 0xffffffff08087810 */ /* 0x000fe40000ffe4ff */
[----:B------:R-:W-:-:S04]  /*0b10*/  ISETP.GT.U32.AND P1, PT, R10, 0xc, PT ;  /* 0x0000000c0a00780c */ /* 0x000fc80003f24070 */
[----:B------:R-:W-:Y:S02]  /*0b20*/  ISETP.GT.AND.EX P1, PT, R8, RZ, PT, P1 ;  /* 0x000000ff0800720c */ /* 0x000fe40003f24310 */
[----:B---3--:R-:W-:Y:S01]  /*0b30*/  @!P3 FMNMX R5, R5, R16, !PT ;  /* 0x000000100505b209 */ /* 0x008fe20007800000 */
[----:B------:R-:W-:-:S03]  /*0b40*/  IMAD.WIDE.U32 R18, R9, c[0x0][0x170], R12 ;  /* 0x00005c0009127a25 */ /* 0x000fc600078e000c */
[----:B----4-:R-:W-:Y:S02]  /*0b50*/  @!P2 FMNMX R5, R5, R20, !PT ;  /* 0x000000140505a209 */ /* 0x010fe40007800000 */
[----:B------:R-:W-:Y:S02]  /*0b60*/  IADD3 R11, P2, R11, 0x10, RZ ;  /* 0x000000100b0b7810 */ /* 0x000fe40007f5e0ff */
[----:B-----5:R-:W-:Y:S01]  /*0b70*/  @!P4 FMNMX R5, R5, R24, !PT ;  /* 0x000000180505c209 */ /* 0x020fe20007800000 */
[----:B0-----:R-:W-:Y:S02]  /*0b80*/  IMAD R15, R9, c[0x0][0x174], R19 ;  /* 0x00005d00090f7a24 */ /* 0x001fe400078e0213 */
[----:B------:R-:W-:Y:S01]  /*0b90*/  IMAD.X R6, RZ, RZ, R6, P2 ;  /* 0x000000ffff067224 */ /* 0x000fe200010e0606 */
[----:B------:R-:W-:Y:S01]  /*0ba0*/  @!P5 FMNMX R5, R5, R26, !PT ;  /* 0x0000001a0505d209 */ /* 0x000fe20007800000 */
[----:B------:R-:W-:Y:S05]  /*0bb0*/  @P1 BRA `(.L_x_4) ;  /* 0xfffff7a000001947 */ /* 0x000fea000383ffff */
.L_x_3:
[----:B------:R-:W-:-:S04]  /*0bc0*/  ISETP.GT.U32.AND P1, PT, R10, 0x4, PT ;  /* 0x000000040a00780c */ /* 0x000fc80003f24070 */
[----:B------:R-:W-:-:S13]  /*0bd0*/  ISETP.GT.AND.EX P1, PT, R8, RZ, PT, P1 ;  /* 0x000000ff0800720c */ /* 0x000fda0003f24310 */
[----:B------:R-:W-:Y:S05]  /*0be0*/  @!P1 BRA `(.L_x_5) ;  /* 0x0000047000009947 */ /* 0x000fea0003800000 */
[----:B0-----:R-:W-:Y:S02]  /*0bf0*/  IMAD.MOV.U32 R18, RZ, RZ, R2 ;  /* 0x000000ffff127224 */ /* 0x001fe400078e0002 */
[----:B------:R-:W-:Y:S02]  /*0c00*/  IMAD.MOV.U32 R19, RZ, RZ, RZ ;  /* 0x000000ffff137224 */ /* 0x000fe400078e00ff */
[----:B------:R-:W-:Y:S02]  /*0c10*/  IMAD R13, R6, 0x120, RZ ;  /* 0x00000120060d7824 */ /* 0x000fe400078e02ff */
[----:B------:R-:W-:-:S04]  /*0c20*/  IMAD.WIDE.U32 R16, R11, 0x120, R18 ;  /* 0x000001200b107825 */ /* 0x000fc800078e0012 */
[C---:B-1----:R-:W-:Y:S01]  /*0c30*/  IMAD.WIDE.U32 R14, R9.reuse, c[0x0][0x170], R18 ;  /* 0x00005c00090e7a25 */ /* 0x042fe200078e0012 */
[C---:B------:R-:W-:Y:S02]  /*0c40*/  IADD3 R12, P0, R16.reuse, 0x120, RZ ;  /* 0x00000120100c7810 */ /* 0x040fe40007f1e0ff */
[----:B------:R-:W-:Y:S01]  /*0c50*/  ISETP.GE.U32.AND P1, PT, R16, c[0x0][0x170], PT ;  /* 0x00005c0010007a0c */ /* 0x000fe20003f26070 */
[----:B------:R-:W-:Y:S01]  /*0c60*/  IMAD R15, R9, c[0x0][0x174], R15 ;  /* 0x00005d00090f7a24 */ /* 0x000fe200078e020f */
[----:B------:R-:W-:Y:S01]  /*0c70*/  ISETP.GE.U32.AND P3, PT, R12, c[0x0][0x170], PT ;  /* 0x00005c000c007a0c */ /* 0x000fe20003f66070 */
[----:B------:R-:W-:Y:S02]  /*0c80*/  IMAD.IADD R17, R17, 0x1, R13 ;  /* 0x0000000111117824 */ /* 0x000fe400078e020d */
[----:B------:R-:W-:-:S03]  /*0c90*/  IMAD.WIDE.U32 R20, R11, 0x120, R14 ;  /* 0x000001200b147825 */ /* 0x000fc600078e000e */
[----:B------:R-:W-:Y:S01]  /*0ca0*/  ISETP.GE.AND.EX P1, PT, R17, c[0x0][0x174], PT, P1 ;  /* 0x00005d0011007a0c */ /* 0x000fe20003f26310 */
[----:B------:R-:W-:Y:S01]  /*0cb0*/  IMAD.X R23, RZ, RZ, R17, P0 ;  /* 0x000000ffff177224 */ /* 0x000fe200000e0611 */
[----:B------:R-:W-:Y:S01]  /*0cc0*/  LEA R12, P0, R20, c[0x0][0x160], 0x2 ;  /* 0x00005800140c7a11 */ /* 0x000fe200078010ff */
[----:B------:R-:W-:-:S03]  /*0cd0*/  IMAD.IADD R13, R13, 0x1, R21 ;  /* 0x000000010d0d7824 */ /* 0x000fc600078e0215 */
[----:B------:R-:W-:Y:S02]  /*0ce0*/  ISETP.GE.AND.EX P3, PT, R23, c[0x0][0x174], PT, P3 ;  /* 0x00005d0017007a0c */ /* 0x000fe40003f66330 */
[----:B------:R-:W-:-:S05]  /*0cf0*/  LEA.HI.X R13, R20, c[0x0][0x164], R13, 0x2, P0 ;  /* 0x00005900140d7a11 */ /* 0x000fca00000f140d */
[----:B------:R-:W2:Y:S06]  /*0d00*/  @!P1 LDG.E.CONSTANT R24, [R12.64] ;  /* 0x000000040c189981 */ /* 0x000eac000c1e9900 */
[----:B------:R-:W3:Y:S01]  /*0d10*/  @!P3 LDG.E.CONSTANT R20, [R12.64+0x480] ;  /* 0x000480040c14b981 */ /* 0x000ee2000c1e9900 */
[----:B------:R-:W-:Y:S02]  /*0d20*/  IADD3 R11, P0, R11, 0x4, RZ ;  /* 0x000000040b0b7810 */ /* 0x000fe40007f1e0ff */
[C---:B------:R-:W-:Y:S02]  /*0d30*/  IADD3 R21, P4, R16.reuse, 0x240, RZ ;  /* 0x0000024010157810 */ /* 0x040fe40007f9e0ff */
[----:B------:R-:W-:Y:S01]  /*0d40*/  IADD3 R16, P2, R16, 0x360, RZ ;  /* 0x0000036010107810 */ /* 0x000fe20007f5e0ff */
[----:B------:R-:W-:Y:S01]  /*0d50*/  IMAD.X R6, RZ, RZ, R6, P0 ;  /* 0x000000ffff067224 */ /* 0x000fe200000e0606 */
[----:B------:R-:W-:Y:S01]  /*0d60*/  ISETP.GE.U32.AND P0, PT, R21, c[0x0][0x170], PT ;  /* 0x00005c0015007a0c */ /* 0x000fe20003f06070 */
[--C-:B------:R-:W-:Y:S01]  /*0d70*/  IMAD.X R25, RZ, RZ, R17.reuse, P4 ;  /* 0x000000ffff197224 */ /* 0x100fe200020e0611 */
[----:B------:R-:W-:Y:S01]  /*0d80*/  ISETP.GE.U32.AND P4, PT, R16, c[0x0][0x170], PT ;  /* 0x00005c0010007a0c */ /* 0x000fe20003f86070 */
[----:B------:R-:W-:-:S02]  /*0d90*/  IMAD.X R23, RZ, RZ, R17, P2 ;  /* 0x000000ffff177224 */ /* 0x000fc400010e0611 */
[----:B------:R-:W-:Y:S01]  /*0da0*/  IMAD.WIDE.U32 R18, R11, 0x120, R18 ;  /* 0x000001200b127825 */ /* 0x000fe200078e0012 */
[----:B------:R-:W-:Y:S02]  /*0db0*/  ISETP.GE.AND.EX P0, PT, R25, c[0x0][0x174], PT, P0 ;  /* 0x00005d0019007a0c */ /* 0x000fe40003f06300 */
[----:B------:R-:W-:Y:S01]  /*0dc0*/  ISETP.GE.AND.EX P4, PT, R23, c[0x0][0x174], PT, P4 ;  /* 0x00005d0017007a0c */ /* 0x000fe20003f86340 */
[----:B------:R-:W-:Y:S01]  /*0dd0*/  IMAD R27, R6, 0x120, RZ ;  /* 0x00000120061b7824 */ /* 0x000fe200078e02ff */
[----:B------:R-:W-:Y:S01]  /*0de0*/  IADD3 R21, P5, R18, 0x120, RZ ;  /* 0x0000012012157810 */ /* 0x000fe20007fbe0ff */
[----:B------:R-:W-:-:S03]  /*0df0*/  IMAD.WIDE.U32 R16, R11, 0x120, R14 ;  /* 0x000001200b107825 */ /* 0x000fc600078e000e */
[----:B------:R-:W-:Y:S01]  /*0e00*/  ISETP.GE.U32.AND P2, PT, R21, c[0x0][0x170], PT ;  /* 0x00005c0015007a0c */ /* 0x000fe20003f46070 */
[----:B------:R-:W-:Y:S02]  /*0e10*/  IMAD.IADD R15, R27, 0x1, R17 ;  /* 0x000000011b0f7824 */ /* 0x000fe400078e0211 */
[----:B------:R-:W-:-:S04]  /*0e20*/  IMAD.IADD R17, R19, 0x1, R27 ;  /* 0x0000000113117824 */ /* 0x000fc800078e021b */
[----:B------:R-:W-:-:S05]  /*0e30*/  IMAD.X R19, RZ, RZ, R17, P5 ;  /* 0x000000ffff137224 */ /* 0x000fca00028e0611 */
[----:B------:R-:W-:Y:S02]  /*0e40*/  ISETP.GE.AND.EX P2, PT, R19, c[0x0][0x174], PT, P2 ;  /* 0x00005d0013007a0c */ /* 0x000fe40003f46320 */
[----:B--2---:R-:W-:Y:S02]  /*0e50*/  @!P1 FMNMX R5, R5, R24, !PT ;  /* 0x0000001805059209 */ /* 0x004fe40007800000 */
[----:B------:R-:W-:Y:S02]  /*0e60*/  LEA R14, P1, R16, c[0x0][0x160], 0x2 ;  /* 0x00005800100e7a11 */ /* 0x000fe400078210ff */
[----:B---3--:R-:W-:Y:S02]  /*0e70*/  @!P3 FMNMX R5, R5, R20, !PT ;  /* 0x000000140505b209 */ /* 0x008fe40007800000 */
[----:B------:R-:W-:Y:S02]  /*0e80*/  ISETP.GE.U32.AND P3, PT, R18, c[0x0][0x170], PT ;  /* 0x00005c0012007a0c */ /* 0x000fe40003f66070 */
[----:B------:R-:W-:-:S02]  /*0e90*/  LEA.HI.X R15, R16, c[0x0][0x164], R15, 0x2, P1 ;  /* 0x00005900100f7a11 */ /* 0x000fc400008f140f */
[----:B------:R-:W-:Y:S02]  /*0ea0*/  IADD3 R16, P1, R18, 0x240, RZ ;  /* 0x0000024012107810 */ /* 0x000fe40007f3e0ff */
[----:B------:R-:W-:Y:S01]  /*0eb0*/  ISETP.GE.AND.EX P3, PT, R17, c[0x0][0x174], PT, P3 ;  /* 0x00005d0011007a0c */ /* 0x000fe20003f66330 */
[----:B------:R-:W2:Y:S01]  /*0ec0*/  @!P2 LDG.E.CONSTANT R24, [R14.64+0x480] ;  /* 0x000480040e18a981 */ /* 0x000ea2000c1e9900 */
[----:B------:R-:W-:Y:S01]  /*0ed0*/  ISETP.GE.U32.AND P5, PT, R16, c[0x0][0x170], PT ;  /* 0x00005c0010007a0c */ /* 0x000fe20003fa6070 */
[--C-:B------:R-:W-:Y:S01]  /*0ee0*/  IMAD.X R20, RZ, RZ, R17.reuse, P1 ;  /* 0x000000ffff147224 */ /* 0x100fe200008e0611 */
[----:B------:R-:W-:Y:S01]  /*0ef0*/  IADD3 R19, P1, R18, 0x360, RZ ;  /* 0x0000036012137810 */ /* 0x000fe20007f3e0ff */
[----:B------:R-:W3:Y:S03]  /*0f00*/  @!P0 LDG.E.CONSTANT R16, [R12.64+0x900] ;  /* 0x000900040c108981 */ /* 0x000ee6000c1e9900 */
[----:B------:R-:W-:Y:S01]  /*0f10*/  ISETP.GE.AND.EX P5, PT, R20, c[0x0][0x174], PT, P5 ;  /* 0x00005d0014007a0c */ /* 0x000fe20003fa6350 */
[----:B------:R-:W-:Y:S01]  /*0f20*/  IMAD.X R17, RZ, RZ, R17, P1 ;  /* 0x000000ffff117224 */ /* 0x000fe200008e0611 */
[----:B------:R-:W4:Y:S01]  /*0f30*/  @!P4 LDG.E.CONSTANT R18, [R12.64+0xd80] ;  /* 0x000d80040c12c981 */ /* 0x000f22000c1e9900 */
[----:B------:R-:W-:-:S03]  /*0f40*/  ISETP.GE.U32.AND P1, PT, R19, c[0x0][0x170], PT ;  /* 0x00005c0013007a0c */ /* 0x000fc60003f26070 */
[----:B------:R-:W5:Y:S01]  /*0f50*/  @!P3 LDG.E.CONSTANT R20, [R14.64] ;  /* 0x000000040e14b981 */ /* 0x000f62000c1e9900 */
[----:B------:R-:W-:-:S06]  /*0f60*/  ISETP.GE.AND.EX P1, PT, R17, c[0x0][0x174], PT, P1 ;  /* 0x00005d0011007a0c */ /* 0x000fcc0003f26310 */
[----:B------:R-:W2:Y:S07]  /*0f70*/  @!P5 LDG.E.CONSTANT R26, [R14.64+0x900] ;  /* 0x000900040e1ad981 */ /* 0x000eae000c1e9900 */
[----:B------:R-:W2:Y:S01]  /*0f80*/  @!P1 LDG.E.CONSTANT R28, [R14.64+0xd80] ;  /* 0x000d80040e1c9981 */ /* 0x000ea2000c1e9900 */
[----:B---3--:R-:W-:-:S04]  /*0f90*/  @!P0 FMNMX R5, R5, R16, !PT ;  /* 0x0000001005058209 */ /* 0x008fc80007800000 */
[----:B----4-:R-:W-:-:S04]  /*0fa0*/  @!P4 FMNMX R5, R5, R18, !PT ;  /* 0x000000120505c209 */ /* 0x010fc80007800000 */
[----:B-----5:R-:W-:-:S04]  /*0fb0*/  @!P3 FMNMX R5, R5, R20, !PT ;  /* 0x000000140505b209 */ /* 0x020fc80007800000 */
[----:B--2---:R-:W-:Y:S02]  /*0fc0*/  @!P2 FMNMX R5, R5, R24, !PT ;  /* 0x000000180505a209 */ /* 0x004fe40007800000 */
[----:B------:R-:W-:Y:S02]  /*0fd0*/  IADD3 R10, P2, R10, -0x4, RZ ;  /* 0xfffffffc0a0a7810 */ /* 0x000fe40007f5e0ff */
[----:B------:R-:W-:Y:S02]  /*0fe0*/  IADD3 R11, P3, R11, 0x4, RZ ;  /* 0x000000040b0b7810 */ /* 0x000fe40007f7e0ff */
[----:B------:R-:W-:Y:S02]  /*0ff0*/  @!P5 FMNMX R5, R5, R26, !PT ;  /* 0x0000001a0505d209 */ /* 0x000fe40007800000 */
[----:B------:R-:W-:Y:S02]  /*1000*/  IADD3 R10, P4, R10, -0x4, RZ ;  /* 0xfffffffc0a0a7810 */ /* 0x000fe40007f9e0ff */
[----:B------:R-:W-:Y:S01]  /*1010*/  IADD3.X R8, R8, -0x1, RZ, P2, !PT ;  /* 0xffffffff08087810 */ /* 0x000fe200017fe4ff */
[----:B------:R-:W-:Y:S01]  /*1020*/  IMAD.X R6, RZ, RZ, R6, P3 ;  /* 0x000000ffff067224 */ /* 0x000fe200018e0606 */
[----:B------:R-:W-:-:S02]  /*1030*/  PLOP3.LUT P0, PT, PT, PT, PT, 0x8, 0x0 ;  /* 0x000000000000781c */ /* 0x000fc40003f0e170 */
[----:B------:R-:W-:Y:S02]  /*1040*/  @!P1 FMNMX R5, R5, R28, !PT ;  /* 0x0000001c05059209 */ /* 0x000fe40007800000 */
[----:B------:R-:W-:-:S02]  /*1050*/  IADD3.X R8, R8, -0x1, RZ, P4, !PT ;  /* 0xffffffff08087810 */ /* 0x000fc400027fe4ff */
.L_x_5:
[----:B------:R-:W-:-:S04]  /*1060*/  ISETP.NE.U32.AND P1, PT, R10, RZ, PT ;  /* 0x000000ff0a00720c */ /* 0x000fc80003f25070 */
[----:B------:R-:W-:-:S13]  /*1070*/  ISETP.NE.OR.EX P0, PT, R8, RZ, P0, P1 ;  /* 0x000000ff0800720c */ /* 0x000fda0000705710 */
[----:B------:R-:W-:Y:S05]  /*1080*/  @!P0 BRA `(.L_x_1) ;  /* 0x000002c000008947 */ /* 0x000fea0003800000 */
.L_x_2:
[----:B0-----:R-:W-:Y:S02]  /*1090*/  IMAD.MOV.U32 R12, RZ, RZ, R2 ;  /* 0x000000ffff0c7224 */ /* 0x001fe400078e0002 */
[----:B------:R-:W-:-:S04]  /*10a0*/  IMAD.MOV.U32 R13, RZ, RZ, RZ ;  /* 0x000000ffff0d7224 */ /* 0x000fc800078e00ff */
[----:B-1----:R-:W-:-:S04]  /*10b0*/  IMAD.WIDE.U32 R12, R9, c[0x0][0x170], R12 ;  /* 0x00005c00090c7a25 */ /* 0x002fc800078e000c */
[----:B------:R-:W-:-:S02]  /*10c0*/  IMAD R21, R9, c[0x0][0x174], R13 ;  /* 0x00005d0009157a24 */ /* 0x000fc400078e020d */
.L_x_6:
[----:B------:R-:W-:Y:S02]  /*10d0*/  IMAD.MOV.U32 R14, RZ, RZ, R2 ;  /* 0x000000ffff0e7224 */ /* 0x000fe400078e0002 */
[----:B------:R-:W-:Y:S02]  /*10e0*/  IMAD.MOV.U32 R15, RZ, RZ, RZ ;  /* 0x000000ffff0f7224 */ /* 0x000fe400078e00ff */
[----:B------:R-:W-:Y:S02]  /*10f0*/  IMAD R19, R6, 0x120, RZ ;  /* 0x0000012006137824 */ /* 0x000fe400078e02ff */
[----:B------:R-:W-:-:S04]  /*1100*/  IMAD.WIDE.U32 R14, R11, 0x120, R14 ;  /* 0x000001200b0e7825 */ /* 0x000fc800078e000e */
[----:B------:R-:W-:Y:S01]  /*1110*/  IMAD.MOV.U32 R16, RZ, RZ, R12 ;  /* 0x000000ffff107224 */ /* 0x000fe200078e000c */
[C---:B------:R-:W-:Y:S01]  /*1120*/  ISETP.GE.U32.AND P0, PT, R14.reuse, c[0x0][0x170], PT ;  /* 0x00005c000e007a0c */ /* 0x040fe20003f06070 */
[----:B------:R-:W-:Y:S01]  /*1130*/  IMAD.MOV.U32 R17, RZ, RZ, R21 ;  /* 0x000000ffff117224 */ /* 0x000fe200078e0015 */
[C---:B------:R-:W-:Y:S01]  /*1140*/  IADD3 R23, P1, R14.reuse, 0x120, RZ ;  /* 0x000001200e177810 */ /* 0x040fe20007f3e0ff */
[----:B------:R-:W-:Y:S01]  /*1150*/  IMAD.IADD R18, R15, 0x1, R19 ;  /* 0x000000010f127824 */ /* 0x000fe200078e0213 */
[C---:B------:R-:W-:Y:S01]  /*1160*/  IADD3 R20, P4, R14.reuse, 0x240, RZ ;  /* 0x000002400e147810 */ /* 0x040fe20007f9e0ff */
[----:B------:R-:W-:Y:S01]  /*1170*/  IMAD.WIDE.U32 R16, R11, 0x120, R16 ;  /* 0x000001200b107825 */ /* 0x000fe200078e0010 */
[----:B------:R-:W-:Y:S02]  /*1180*/  IADD3 R9, P3, R14, 0x360, RZ ;  /* 0x000003600e097810 */ /* 0x000fe40007f7e0ff */
[----:B------:R-:W-:Y:S01]  /*1190*/  ISETP.GE.AND.EX P0, PT, R18, c[0x0][0x174], PT, P0 ;  /* 0x00005d0012007a0c */ /* 0x000fe20003f06300 */
[----:B------:R-:W-:Y:S01]  /*11a0*/  IMAD.IADD R15, R19, 0x1, R17 ;  /* 0x00000001130f7824 */ /* 0x000fe200078e0211 */
[----:B------:R-:W-:Y:S01]  /*11b0*/  LEA R14, P5, R16, c[0x0][0x160], 0x2 ;  /* 0x00005800100e7a11 */ /* 0x000fe200078a10ff */
[----:B------:R-:W-:Y:S01]  /*11c0*/  IMAD.X R17, RZ, RZ, R18, P1 ;  /* 0x000000ffff117224 */ /* 0x000fe200008e0612 */
[----:B------:R-:W-:-:S02]  /*11d0*/  ISETP.GE.U32.AND P2, PT, R23, c[0x0][0x170], PT ;  /* 0x00005c0017007a0c */ /* 0x000fc40003f46070 */
[----:B------:R-:W-:Y:S02]  /*11e0*/  LEA.HI.X R15, R16, c[0x0][0x164], R15, 0x2, P5 ;  /* 0x00005900100f7a11 */ /* 0x000fe400028f140f */
[----:B------:R-:W-:Y:S01]  /*11f0*/  ISETP.GE.AND.EX P2, PT, R17, c[0x0][0x174], PT, P2 ;  /* 0x00005d0011007a0c */ /* 0x000fe20003f46320 */
[--C-:B------:R-:W-:Y:S01]  /*1200*/  IMAD.X R17, RZ, RZ, R18.reuse, P4 ;  /* 0x000000ffff117224 */ /* 0x100fe200020e0612 */
[----:B------:R-:W-:Y:S02]  /*1210*/  ISETP.GE.U32.AND P1, PT, R20, c[0x0][0x170], PT ;  /* 0x00005c0014007a0c */ /* 0x000fe40003f26070 */
[----:B------:R-:W-:Y:S01]  /*1220*/  ISETP.GE.U32.AND P4, PT, R9, c[0x0][0x170], PT ;  /* 0x00005c0009007a0c */ /* 0x000fe20003f86070 */
[----:B------:R-:W2:Y:S01]  /*1230*/  @!P0 LDG.E.CONSTANT R16, [R14.64] ;  /* 0x000000040e108981 */ /* 0x000ea2000c1e9900 */
[----:B------:R-:W-:Y:S01]  /*1240*/  IMAD.X R9, RZ, RZ, R18, P3 ;  /* 0x000000ffff097224 */ /* 0x000fe200018e0612 */
[----:B------:R-:W-:-:S04]  /*1250*/  ISETP.GE.AND.EX P1, PT, R17, c[0x0][0x174], PT, P1 ;  /* 0x00005d0011007a0c */ /* 0x000fc80003f26310 */
[----:B------:R-:W-:Y:S02]  /*1260*/  ISETP.GE.AND.EX P3, PT, R9, c[0x0][0x174], PT, P4 ;  /* 0x00005d0009007a0c */ /* 0x000fe40003f66340 */
[----:B------:R-:W3:Y:S07]  /*1270*/  @!P2 LDG.E.CONSTANT R18, [R14.64+0x480] ;  /* 0x000480040e12a981 */ /* 0x000eee000c1e9900 */
[----:B------:R-:W4:Y:S04]  /*1280*/  @!P1 LDG.E.CONSTANT R20, [R14.64+0x900] ;  /* 0x000900040e149981 */ /* 0x000f28000c1e9900 */
[----:B------:R-:W5:Y:S01]  /*1290*/  @!P3 LDG.E.CONSTANT R24, [R14.64+0xd80] ;  /* 0x000d80040e18b981 */ /* 0x000f62000c1e9900 */
[----:B------:R-:W-:-:S04]  /*12a0*/  IADD3 R10, P4, R10, -0x4, RZ ;  /* 0xfffffffc0a0a7810 */ /* 0x000fc80007f9e0ff */
[----:B------:R-:W-:Y:S02]  /*12b0*/  IADD3.X R8, R8, -0x1, RZ, P4, !PT ;  /* 0xffffffff08087810 */ /* 0x000fe400027fe4ff */
[----:B--2---:R-:W-:Y:S02]  /*12c0*/  @!P0 FMNMX R5, R5, R16, !PT ;  /* 0x0000001005058209 */ /* 0x004fe40007800000 */
[----:B------:R-:W-:-:S04]  /*12d0*/  ISETP.NE.U32.AND P0, PT, R10, RZ, PT ;  /* 0x000000ff0a00720c */ /* 0x000fc80003f05070 */
[----:B------:R-:W-:Y:S02]  /*12e0*/  ISETP.NE.AND.EX P0, PT, R8, RZ, PT, P0 ;  /* 0x000000ff0800720c */ /* 0x000fe40003f05300 */
[----:B---3--:R-:W-:Y:S02]  /*12f0*/  @!P2 FMNMX R5, R5, R18, !PT ;  /* 0x000000120505a209 */ /* 0x008fe40007800000 */
[----:B------:R-:W-:Y:S02]  /*1300*/  IADD3 R11, P2, R11, 0x4, RZ ;  /* 0x000000040b0b7810 */ /* 0x000fe40007f5e0ff */
[----:B----4-:R-:W-:-:S03]  /*1310*/  @!P1 FMNMX R5, R5, R20, !PT ;  /* 0x0000001405059209 */ /* 0x010fc60007800000 */
[----:B------:R-:W-:Y:S01]  /*1320*/  IMAD.X R6, RZ, RZ, R6, P2 ;  /* 0x000000ffff067224 */ /* 0x000fe200010e0606 */
[----:B-----5:R-:W-:-:S03]  /*1330*/  @!P3 FMNMX R5, R5, R24, !PT ;  /* 0x000000180505b209 */ /* 0x020fc60007800000 */
[----:B------:R-:W-:Y:S05]  /*1340*/  @P0 BRA `(.L_x_6) ;  /* 0xfffffd8000000947 */ /* 0x000fea000383ffff */
.L_x_1:
[----:B------:R-:W-:-:S04]  /*1350*/  ISETP.NE.U32.AND P0, PT, R7, RZ, PT ;  /* 0x000000ff0700720c */ /* 0x000fc80003f05070 */
[----:B------:R-:W-:-:S13]  /*1360*/  ISETP.NE.AND.EX P0, PT, RZ, RZ, PT, P0 ;  /* 0x000000ffff00720c */ /* 0x000fda0003f05300 */
[----:B------:R-:W-:Y:S05]  /*1370*/  @!P0 BRA `(.L_x_0) ;  /* 0x000001e000008947 */ /* 0x000fea0003800000 */
[----:B------:R-:W2:Y:S01]  /*1380*/  S2R R13, SR_CTAID.X ;  /* 0x00000000000d7919 */ /* 0x000ea20000002500 */
[----:B-1----:R-:W-:Y:S01]  /*1390*/  IMAD R9, R6, 0x120, RZ ;  /* 0x0000012006097824 */ /* 0x002fe200078e02ff */
[----:B------:R-:W-:Y:S01]  /*13a0*/  IADD3 R7, P3, RZ, -R7, RZ ;  /* 0x80000007ff077210 */ /* 0x000fe20007f7e0ff */
[----:B0-----:R-:W-:Y:S01]  /*13b0*/  IMAD.WIDE.U32 R2, R11, 0x120, RZ ;  /* 0x000001200b027825 */ /* 0x001fe200078e00ff */
[----:B------:R-:W0:Y:S03]  /*13c0*/  S2R R15, SR_TID.X ;  /* 0x00000000000f7919 */ /* 0x000e260000002100 */
[----:B------:R-:W-:Y:S02]  /*13d0*/  IMAD.IADD R3, R3, 0x1, R9 ;  /* 0x0000000103037824 */ /* 0x000fe400078e0209 */
[----:B------:R-:W-:Y:S02]  /*13e0*/  IMAD.X R6, RZ, RZ, -0x1, P3 ;  /* 0xffffffffff067424 */ /* 0x000fe400018e06ff */
[----:B--2---:R-:W-:-:S04]  /*13f0*/  IMAD.WIDE.U32 R8, R13, c[0x0][0x170], R2 ;  /* 0x00005c000d087a25 */ /* 0x004fc800078e0002 */
[----:B------:R-:W-:Y:S01]  /*1400*/  IMAD R9, R13, c[0x0][0x174], R9 ;  /* 0x00005d000d097a24 */ /* 0x000fe200078e0209 */
[C---:B0-----:R-:W-:Y:S02]  /*1410*/  IADD3 R11, P0, R15.reuse, R8, RZ ;  /* 0x000000080f0b7210 */ /* 0x041fe40007f1e0ff */
[----:B------:R-:W-:Y:S02]  /*1420*/  IADD3 R8, P2, R15, R2, RZ ;  /* 0x000000020f087210 */ /* 0x000fe40007f5e0ff */
[----:B------:R-:W-:Y:S01]  /*1430*/  LEA R10, P1, R11, c[0x0][0x160], 0x2 ;  /* 0x000058000b0a7a11 */ /* 0x000fe200078210ff */
[----:B------:R-:W-:Y:S02]  /*1440*/  IMAD.X R2, RZ, RZ, R9, P0 ;  /* 0x000000ffff027224 */ /* 0x000fe400000e0609 */
[----:B------:R-:W-:-:S03]  /*1450*/  IMAD.X R9, RZ, RZ, R3, P2 ;  /* 0x000000ffff097224 */ /* 0x000fc600010e0603 */
[----:B------:R-:W-:-:S02]  /*1460*/  LEA.HI.X R11, R11, c[0x0][0x164], R2, 0x2, P1 ;  /* 0x000059000b0b7a11 */ /* 0x000fc400008f1402 */
.L_x_7:
[----:B------:R-:W-:-:S04]  /*1470*/  ISETP.GE.U32.AND P0, PT, R8, c[0x0][0x170], PT ;  /* 0x00005c0008007a0c */ /* 0x000fc80003f06070 */
[----:B------:R-:W-:-:S13]  /*1480*/  ISETP.GE.AND.EX P0, PT, R9, c[0x0][0x174], PT, P0 ;  /* 0x00005d0009007a0c */ /* 0x000fda0003f06300 */
[----:B------:R-:W-:Y:S02]  /*1490*/  @!P0 IMAD.MOV.U32 R2, RZ, RZ, R10 ;  /* 0x000000ffff028224 */ /* 0x000fe400078e000a */
[----:B------:R-:W-:-:S05]  /*14a0*/  @!P0 IMAD.MOV.U32 R3, RZ, RZ, R11 ;  /* 0x000000ffff038224 */ /* 0x000fca00078e000b */
[----:B------:R-:W2:Y:S01]  /*14b0*/  @!P0 LDG.E.CONSTANT R2, [R2.64] ;  /* 0x0000000402028981 */ /* 0x000ea2000c1e9900 */
[----:B------:R-:W-:Y:S02]  /*14c0*/  IADD3 R7, P1, R7, 0x1, RZ ;  /* 0x0000000107077810 */ /* 0x000fe40007f3e0ff */
[----:B------:R-:W-:Y:S02]  /*14d0*/  IADD3 R8, P3, R8, 0x120, RZ ;  /* 0x0000012008087810 */ /* 0x000fe40007f7e0ff */
[----:B------:R-:W-:Y:S01]  /*14e0*/  IADD3 R10, P2, R10, 0x480, RZ ;  /* 0x000004800a0a7810 */ /* 0x000fe20007f5e0ff */
[----:B------:R-:W-:Y:S01]  /*14f0*/  IMAD.X R6, RZ, RZ, R6, P1 ;  /* 0x000000ffff067224 */ /* 0x000fe200008e0606 */
[----:B------:R-:W-:Y:S01]  /*1500*/  ISETP.NE.U32.AND P1, PT, R7, RZ, PT ;  /* 0x000000ff0700720c */ /* 0x000fe20003f25070 */
[----:B------:R-:W-:Y:S02]  /*1510*/  IMAD.X R9, RZ, RZ, R9, P3 ;  /* 0x000000ffff097224 */ /* 0x000fe400018e0609 */
[----:B------:R-:W-:Y:S01]  /*1520*/  IMAD.X R11, RZ, RZ, R11, P2 ;  /* 0x000000ffff0b7224 */ /* 0x000fe200010e060b */
[----:B------:R-:W-:-:S02]  /*1530*/  ISETP.NE.AND.EX P1, PT, R6, RZ, PT, P1 ;  /* 0x000000ff0600720c */ /* 0x000fc40003f25310 */
[----:B--2---:R-:W-:-:S11]  /*1540*/  @!P0 FMNMX R5, R5, R2, !PT ;  /* 0x0000000205058209 */ /* 0x004fd60007800000 */
[----:B------:R-:W-:Y:S05]  /*1550*/  @P1 BRA `(.L_x_7) ;  /* 0xffffff1000001947 */ /* 0x000fea000383ffff */
.L_x_0:
[----:B0-----:R-:W0:Y:S01]  /*1560*/  SHFL.DOWN PT, R2, R5, 0x10, 0x1f ;  /* 0x0a001f0005027f89 */ /* 0x001e2200000e0000 */
[----:B------:R-:W-:-:S03]  /*1570*/  ISETP.NE.AND P0, PT, R22, RZ, PT ;  /* 0x000000ff1600720c */ /* 0x000fc60003f05270 */
[----:B------:R-:W2:Y:S01]  /*1580*/  S2R R12, SR_TID.X ;  /* 0x00000000000c7919 */ /* 0x000ea20000002100 */
[----:B0-----:R-:W-:Y:S02]  /*1590*/  FMNMX R2, R2, R5, !PT ;  /* 0x0000000502027209 */ /* 0x001fe40007800000 */
[----:B--2---:R-:W-:-:S03]  /*15a0*/  LOP3.LUT P2, RZ, R12, 0x1f, RZ, 0xc0, !PT ;  /* 0x0000001f0cff7812 */ /* 0x004fc6000784c0ff */
[----:B------:R-:W0:Y:S01]  /*15b0*/  SHFL.DOWN PT, R3, R2, 0x8, 0x1f ;  /* 0x09001f0002037f89 */ /* 0x000e2200000e0000 */
[----:B------:R-:W-:-:S09]  /*15c0*/  ISETP.GT.U32.AND P1, PT, R12, 0x8, PT ;  /* 0x000000080c00780c */ /* 0x000fd20003f24070 */
[----:B------:R-:W-:-:S04]  /*15d0*/  @!P2 SHF.R.U32.HI R5, RZ, 0x3, R12 ;  /* 0x00000003ff05a819 */ /* 0x000fc8000001160c */
[----:B------:R-:W-:Y:S02]  /*15e0*/  @!P2 LOP3.LUT R5, R5, 0x1ffffffc, RZ, 0xc0, !PT ;  /* 0x1ffffffc0505a812 */ /* 0x000fe400078ec0ff */
[----:B0-----:R-:W-:Y:S02]  /*15f0*/  FMNMX R3, R2, R3, !PT ;  /* 0x0000000302037209 */ /* 0x001fe40007800000 */
[----:B------:R-:W-:Y:S02]  /*1600*/  P2R R2, PR, RZ, 0x4 ;  /* 0x00000004ff027803 */ /* 0x000fe40000000000 */
[----:B------:R-:W-:Y:S01]  /*1610*/  P2R R2, PR, RZ, 0x2 ;  /* 0x00000002ff027803 */ /* 0x000fe20000000000 */
[----:B------:R-:W0:Y:S02]  /*1620*/  SHFL.DOWN PT, R6, R3, 0x4, 0x1f ;  /* 0x08801f0003067f89 */ /* 0x000e2400000e0000 */
[----:B0-----:R-:W-:-:S05]  /*1630*/  FMNMX R6, R3, R6, !PT ;  /* 0x0000000603067209 */ /* 0x001fca0007800000 */
[----:B------:R-:W0:Y:S02]  /*1640*/  SHFL.DOWN PT, R7, R6, 0x2, 0x1f ;  /* 0x08401f0006077f89 */ /* 0x000e2400000e0000 */
[----:B0-----:R-:W-:-:S05]  /*1650*/  FMNMX R7, R6, R7, !PT ;  /* 0x0000000706077209 */ /* 0x001fca0007800000 */
[----:B------:R-:W0:Y:S02]  /*1660*/  SHFL.DOWN PT, R8, R7, 0x1, 0x1f ;  /* 0x08201f0007087f89 */ /* 0x000e2400000e0000 */
[----:B0-----:R-:W-:-:S05]  /*1670*/  FMNMX R8, R7, R8, !PT ;  /* 0x0000000807087209 */ /* 0x001fca0007800000 */
[----:B------:R-:W-:Y:S04]  /*1680*/  @!P2 STS [R5+0x8], R8 ;  /* 0x000008080500a388 */ /* 0x000fe80000000800 */
[----:B------:R-:W-:Y:S06]  /*1690*/  BAR.SYNC 0x0 ;  /* 0x0000000000007b1d */ /* 0x000fec0000000000 */
[----:B-1----:R-:W0:Y:S01]  /*16a0*/  @!P1 LDS R9, [R12.X4+0x8] ;  /* 0x000008000c099984 */ /* 0x002e220000004800 */
[----:B------:R-:W-:-:S04]  /*16b0*/  ISETP.NE.AND P1, PT, R12, RZ, PT ;  /* 0x000000ff0c00720c */ /* 0x000fc80003f25270 */
[----:B------:R-:W-:Y:S01]  /*16c0*/  P2R R3, PR, RZ, 0x2 ;  /* 0x00000002ff037803 */ /* 0x000fe20000000000 */
[----:B0-----:R-:W0:Y:S01]  /*16d0*/  SHFL.DOWN PT, R6, R9, 0x8, 0x1f ;  /* 0x09001f0009067f89 */ /* 0x001e2200000e0000 */
[----:B------:R-:W-:-:S07]  /*16e0*/  IMAD.MOV.U32 R2, RZ, RZ, R9 ;  /* 0x000000ffff027224 */ /* 0x000fce00078e0009 */
[----:B0-----:R-:W-:-:S05]  /*16f0*/  @!P1 FMNMX R9, R9, R6, !PT ;  /* 0x0000000609099209 */ /* 0x001fca0007800000 */
[----:B------:R-:W-:-:S06]  /*1700*/  @!P1 IMAD.MOV.U32 R2, RZ, RZ, R9 ;  /* 0x000000ffff029224 */ /* 0x000fcc00078e0009 */
[----:B------:R-:W0:Y:S02]  /*1710*/  SHFL.DOWN PT, R2, R2, 0x4, 0x1f ;  /* 0x08801f0002027f89 */ /* 0x000e2400000e0000 */
[----:B0-----:R-:W-:-:S05]  /*1720*/  FMNMX R3, R2, R9, !PT ;  /* 0x0000000902037209 */ /* 0x001fca0007800000 */
[----:B------:R-:W0:Y:S02]  /*1730*/  SHFL.DOWN PT, R6, R3, 0x2, 0x1f ;  /* 0x08401f0003067f89 */ /* 0x000e2400000e0000 */
[----:B0-----:R-:W-:-:S05]  /*1740*/  FMNMX R6, R3, R6, !PT ;  /* 0x0000000603067209 */ /* 0x001fca0007800000 */
[----:B------:R-:W0:Y:S02]  /*1750*/  SHFL.DOWN PT, R5, R6, 0x1, 0x1f ;  /* 0x08201f0006057f89 */ /* 0x000e2400000e0000 */
[----:B0-----:R-:W-:Y:S01]  /*1760*/  FMNMX R8, R6, R5, !PT ;  /* 0x0000000506087209 */ /* 0x001fe20007800000 */
[----:B------:R-:W-:-:S04]  /*1770*/  IMAD.MOV.U32 R5, RZ, RZ, RZ ;  /* 0x000000ffff057224 */ /* 0x000fc800078e00ff */
[----:B------:R-:W-:Y:S04]  /*1780*/  @!P1 STS [RZ], R8 ;  /* 0x00000008ff009388 */ /* 0x000fe80000000800 */
[----:B------:R-:W-:Y:S06]  /*1790*/  BAR.SYNC 0x0 ;  /* 0x0000000000007b1d */ /* 0x000fec0000000000 */
[----:B------:R-:W0:Y:S04]  /*17a0*/  @!P1 LDS R7, [RZ] ;  /* 0x00000000ff079984 */ /* 0x000e280000000800 */
[----:B0-----:R-:W-:Y:S04]  /*17b0*/  @!P1 STS [0x50], R7 ;  /* 0x00005007ff009388 */ /* 0x001fe80000000800 */
[----:B------:R-:W-:Y:S06]  /*17c0*/  BAR.SYNC 0x0 ;  /* 0x0000000000007b1d */ /* 0x000fec0000000000 */
[----:B------:R-:W-:Y:S05]  /*17d0*/  @!P0 BRA `(.L_x_8) ;  /* 0x000007e000008947 */ /* 0x000fea0003800000 */
[----:B------:R-:W0:Y:S01]  /*17e0*/  LDS R10, [0x50] ;  /* 0x00005000ff0a7984 */ /* 0x000e220000000800 */
[C---:B------:R-:W-:Y:S01]  /*17f0*/  IADD3 R2, P1, R4.reuse, -0x1, RZ ;  /* 0xffffffff04027810 */ /* 0x040fe20007f3e0ff */
[----:B------:R-:W-:Y:S01]  /*1800*/  IMAD.MOV.U32 R5, RZ, RZ, RZ ;  /* 0x000000ffff057224 */ /* 0x000fe200078e00ff */
[----:B------:R-:W-:Y:S01]  /*1810*/  LOP3.LUT R13, R4, 0x3, RZ, 0xc0, !PT ;  /* 0x00000003040d7812 */ /* 0x000fe200078ec0ff */
[----:B------:R-:W1:Y:S01]  /*1820*/  S2R R11, SR_CTAID.X ;  /* 0x00000000000b7919 */ /* 0x000e620000002500 */
[----:B------:R-:W-:Y:S01]  /*1830*/  ISETP.GE.U32.AND P0, PT, R2, 0x3, PT ;  /* 0x000000030200780c */ /* 0x000fe20003f06070 */
[----:B------:R-:W-:Y:S01]  /*1840*/  IMAD.MOV.U32 R16, RZ, RZ, RZ ;  /* 0x000000ffff107224 */ /* 0x000fe200078e00ff */
[----:B------:R-:W-:Y:S01]  /*1850*/  IADD3.X R2, R0, -0x1, RZ, P1, !PT ;  /* 0xffffffff00027810 */ /* 0x000fe20000ffe4ff */
[----:B------:R-:W-:-:S03]  /*1860*/  IMAD.MOV.U32 R14, RZ, RZ, RZ ;  /* 0x000000ffff0e7224 */ /* 0x000fc600078e00ff */
[----:B------:R-:W-:-:S13]  /*1870*/  ISETP.GE.U32.AND.EX P0, PT, R2, RZ, PT, P0 ;  /* 0x000000ff0200720c */ /* 0x000fda0003f06100 */
[----:B------:R-:W-:Y:S05]  /*1880*/  @!P0 BRA `(.L_x_9) ;  /* 0x000004d000008947 */ /* 0x000fea0003800000 */
[----:B------:R-:W-:Y:S01]  /*1890*/  IMAD.MOV.U32 R2, RZ, RZ, R12 ;  /* 0x000000ffff027224 */ /* 0x000fe200078e000c */
[----:B------:R-:W-:Y:S01]  /*18a0*/  IADD3 R15, P0, -R13, R4, RZ ;  /* 0x000000040d0f7210 */ /* 0x000fe20007f1e1ff */
[----:B------:R-:W-:-:S03]  /*18b0*/  IMAD.MOV.U32 R3, RZ, RZ, RZ ;  /* 0x000000ffff037224 */ /* 0x000fc600078e00ff */
[----:B------:R-:W-:Y:S01]  /*18c0*/  IADD3.X R17, R0, -0x1, RZ, P0, !PT ;  /* 0xffffffff00117810 */ /* 0x000fe200007fe4ff */
[----:B-1----:R-:W-:-:S04]  /*18d0*/  IMAD.WIDE.U32 R2, R11, c[0x0][0x170], R2 ;  /* 0x00005c000b027a25 */ /* 0x002fc800078e0002 */
[----:B------:R-:W-:-:S02]  /*18e0*/  IMAD R19, R11, c[0x0][0x174], R3 ;  /* 0x00005d000b137a24 */ /* 0x000fc400078e0203 */
.L_x_10:
        /* <DEDUP_REMOVED lines=13> */
[----:B------:R-:W-:Y:S01]  /*19c0*/  PLOP3.LUT P0, PT, PT, PT, PT, 0x80, 0x0 ;  /* 0x000000000000781c */ /* 0x000fe20003f0f070 */
[----:B0-2---:R-:W-:-:S04]  /*19d0*/  @!P1 FADD R21, -R10, R21 ;  /* 0x000000150a159221 */ /* 0x005fc80000000100 */
[----:B------:R-:W-:-:S05]  /*19e0*/  @!P1 FMUL R21, R21, 1.4426950216293334961 ;  /* 0x3fb8aa3b15159820 */ /* 0x000fca0000400000 */
[----:B------:R-:W-:-:S04]  /*19f0*/  @!P1 FSETP.GEU.AND P2, PT, R21, -126, PT ;  /* 0xc2fc00001500980b */ /* 0x000fc80003f4e000 */
[----:B------:R-:W-:Y:S02]  /*1a00*/  @!P1 PLOP3.LUT P0, PT, P2, PT, PT, 0x80, 0x0 ;  /* 0x000000000000981c */ /* 0x000fe4000170f070 */
[----:B------:R-:W-:-:S04]  /*1a10*/  IADD3 R18, P2, R6, 0x120, RZ ;  /* 0x0000012006127810 */ /* 0x000fc80007f5e0ff */
[----:B------:R-:W-:Y:S01]  /*1a20*/  ISETP.GE.U32.AND P3, PT, R18, c[0x0][0x170], PT ;  /* 0x00005c0012007a0c */ /* 0x000fe20003f66070 */
[----:B------:R-:W-:-:S05]  /*1a30*/  IMAD.X R20, RZ, RZ, R7, P2 ;  /* 0x000000ffff147224 */ /* 0x000fca00010e0607 */
[----:B------:R-:W-:-:S13]  /*1a40*/  ISETP.GE.AND.EX P3, PT, R20, c[0x0][0x174], PT, P3 ;  /* 0x00005d0014007a0c */ /* 0x000fda0003f66330 */
[----:B------:R-:W2:Y:S01]  /*1a50*/  @!P3 LDG.E.CONSTANT R23, [R8.64+0x480] ;  /* 0x000480040817b981 */ /* 0x000ea2000c1e9900 */
[----:B------:R-:W-:-:S04]  /*1a60*/  @!P0 FMUL R21, R21, 0.5 ;  /* 0x3f00000015158820 */ /* 0x000fc80000400000 */
[----:B------:R-:W0:Y:S02]  /*1a70*/  @!P1 MUFU.EX2 R18, R21 ;  /* 0x0000001500129308 */ /* 0x000e240000000800 */
[----:B0-----:R-:W-:Y:S01]  /*1a80*/  @!P0 FMUL R18, R18, R18 ;  /* 0x0000001212128220 */ /* 0x001fe20000400000 */
[----:B------:R-:W-:-:S03]  /*1a90*/  PLOP3.LUT P0, PT, PT, PT, PT, 0x80, 0x0 ;  /* 0x000000000000781c */ /* 0x000fc60003f0f070 */
[----:B------:R-:W-:Y:S01]  /*1aa0*/  @!P1 FADD R5, R5, R18 ;  /* 0x0000001205059221 */ /* 0x000fe20000000000 */
[----:B--2---:R-:W-:-:S04]  /*1ab0*/  @!P3 FADD R23, -R10, R23 ;  /* 0x000000170a17b221 */ /* 0x004fc80000000100 */
[----:B------:R-:W-:-:S05]  /*1ac0*/  @!P3 FMUL R23, R23, 1.4426950216293334961 ;  /* 0x3fb8aa3b1717b820 */ /* 0x000fca0000400000 */
[----:B------:R-:W-:-:S04]  /*1ad0*/  @!P3 FSETP.GEU.AND P1, PT, R23, -126, PT ;  /* 0xc2fc00001700b80b */ /* 0x000fc80003f2e000 */
[----:B------:R-:W-:Y:S02]  /*1ae0*/  @!P3 PLOP3.LUT P0, PT, P1, PT, PT, 0x80, 0x0 ;  /* 0x000000000000b81c */ /* 0x000fe40000f0f070 */
[----:B------:R-:W-:-:S04]  /*1af0*/  IADD3 R20, P1, R6, 0x240, RZ ;  /* 0x0000024006147810 */ /* 0x000fc80007f3e0ff */
[----:B------:R-:W-:Y:S01]  /*1b00*/  ISETP.GE.U32.AND P4, PT, R20, c[0x0][0x170], PT ;  /* 0x00005c0014007a0c */ /* 0x000fe20003f86070 */
[----:B------:R-:W-:Y:S01]  /*1b10*/  IMAD.X R24, RZ, RZ, R7, P1 ;  /* 0x000000ffff187224 */ /* 0x000fe200008e0607 */
[----:B------:R-:W-:-:S04]  /*1b20*/  IADD3 R6, P1, R6, 0x360, RZ ;  /* 0x0000036006067810 */ /* 0x000fc80007f3e0ff */
[----:B------:R-:W-:Y:S01]  /*1b30*/  ISETP.GE.AND.EX P4, PT, R24, c[0x0][0x174], PT, P4 ;  /* 0x00005d0018007a0c */ /* 0x000fe20003f86340 */
[----:B------:R-:W-:Y:S01]  /*1b40*/  IMAD.X R18, RZ, RZ, R7, P1 ;  /* 0x000000ffff127224 */ /* 0x000fe200008e0607 */
[----:B------:R-:W-:-:S04]  /*1b50*/  ISETP.GE.U32.AND P5, PT, R6, c[0x0][0x170], PT ;  /* 0x00005c0006007a0c */ /* 0x000fc80003fa6070 */
[----:B------:R-:W-:-:S07]  /*1b60*/  ISETP.GE.AND.EX P5, PT, R18, c[0x0][0x174], PT, P5 ;  /* 0x00005d0012007a0c */ /* 0x000fce0003fa6350 */
[----:B------:R-:W2:Y:S01]  /*1b70*/  @!P4 LDG.E.CONSTANT R7, [R8.64+0x900] ;  /* 0x000900040807c981 */ /* 0x000ea2000c1e9900 */
[----:B------:R-:W-:Y:S01]  /*1b80*/  @!P0 FMUL R23, R23, 0.5 ;  /* 0x3f00000017178820 */ /* 0x000fe20000400000 */
[----:B------:R-:W-:-:S04]  /*1b90*/  PLOP3.LUT P1, PT, PT, PT, PT, 0x80, 0x0 ;  /* 0x000000000000781c */ /* 0x000fc80003f2f070 */
[----:B------:R-:W3:Y:S01]  /*1ba0*/  @!P5 LDG.E.CONSTANT R21, [R8.64+0xd80] ;  /* 0x000d80040815d981 */ /* 0x000ee2000c1e9900 */
[----:B------:R-:W0:Y:S02]  /*1bb0*/  @!P3 MUFU.EX2 R6, R23 ;  /* 0x000000170006b308 */ /* 0x000e240000000800 */
[----:B0-----:R-:W-:Y:S01]  /*1bc0*/  @!P0 FMUL R6, R6, R6 ;  /* 0x0000000606068220 */ /* 0x001fe20000400000 */
[----:B------:R-:W-:-:S03]  /*1bd0*/  IADD3 R15, P0, R15, -0x4, RZ ;  /* 0xfffffffc0f0f7810 */ /* 0x000fc60007f1e0ff */
[----:B------:R-:W-:Y:S01]  /*1be0*/  @!P3 FADD R5, R5, R6 ;  /* 0x000000060505b221 */ /* 0x000fe20000000000 */
[----:B------:R-:W-:Y:S02]  /*1bf0*/  IADD3.X R17, R17, -0x1, RZ, P0, !PT ;  /* 0xffffffff11117810 */ /* 0x000fe400007fe4ff */
[----:B------:R-:W-:-:S04]  /*1c00*/  ISETP.NE.U32.AND P0, PT, R15, RZ, PT ;  /* 0x000000ff0f00720c */ /* 0x000fc80003f05070 */
[----:B------:R-:W-:Y:S01]  /*1c10*/  ISETP.NE.AND.EX P0, PT, R17, RZ, PT, P0 ;  /* 0x000000ff1100720c */ /* 0x000fe20003f05300 */
[----:B--2---:R-:W-:-:S04]  /*1c20*/  @!P4 FADD R7, -R10, R7 ;  /* 0x000000070a07c221 */ /* 0x004fc80000000100 */
[----:B------:R-:W-:Y:S01]  /*1c30*/  @!P4 FMUL R7, R7, 1.4426950216293334961 ;  /* 0x3fb8aa3b0707c820 */ /* 0x000fe20000400000 */
[----:B---3--:R-:W-:-:S04]  /*1c40*/  @!P5 FADD R21, -R10, R21 ;  /* 0x000000150a15d221 */ /* 0x008fc80000000100 */
[----:B------:R-:W-:Y:S01]  /*1c50*/  @!P4 FSETP.GEU.AND P2, PT, R7, -126, PT ;  /* 0xc2fc00000700c80b */ /* 0x000fe20003f4e000 */
[----:B------:R-:W-:-:S03]  /*1c60*/  @!P5 FMUL R21, R21, 1.4426950216293334961 ;  /* 0x3fb8aa3b1515d820 */ /* 0x000fc60000400000 */
[----:B------:R-:W-:Y:S02]  /*1c70*/  @!P4 PLOP3.LUT P1, PT, P2, PT, PT, 0x80, 0x0 ;  /* 0x000000000000c81c */ /* 0x000fe4000172f070 */
[----:B------:R-:W-:Y:S02]  /*1c80*/  @!P5 FSETP.GEU.AND P6, PT, R21, -126, PT ;  /* 0xc2fc00001500d80b */ /* 0x000fe40003fce000 */
[----:B------:R-:W-:Y:S02]  /*1c90*/  PLOP3.LUT P2, PT, PT, PT, PT, 0x80, 0x0 ;  /* 0x000000000000781c */ /* 0x000fe40003f4f070 */
[----:B------:R-:W-:-:S07]  /*1ca0*/  @!P5 PLOP3.LUT P2, PT, P6, PT, PT, 0x80, 0x0 ;  /* 0x000000000000d81c */ /* 0x000fce000374f070 */
[----:B------:R-:W-:-:S04]  /*1cb0*/  @!P1 FMUL R7, R7, 0.5 ;  /* 0x3f00000007079820 */ /* 0x000fc80000400000 */
[----:B------:R-:W0:Y:S02]  /*1cc0*/  @!P4 MUFU.EX2 R18, R7 ;  /* 0x000000070012c308 */ /* 0x000e240000000800 */
[----:B------:R-:W-:-:S06]  /*1cd0*/  @!P2 FMUL R21, R21, 0.5 ;  /* 0x3f0000001515a820 */ /* 0x000fcc0000400000 */
[----:B------:R-:W1:Y:S01]  /*1ce0*/  @!P5 MUFU.EX2 R6, R21 ;  /* 0x000000150006d308 */ /* 0x000e620000000800 */
[----:B0-----:R-:W-:Y:S01]  /*1cf0*/  @!P1 FMUL R18, R18, R18 ;  /* 0x0000001212129220 */ /* 0x001fe20000400000 */
[----:B------:R-:W-:-:S03]  /*1d00*/  IADD3 R16, P1, R16, 0x4, RZ ;  /* 0x0000000410107810 */ /* 0x000fc60007f3e0ff */
[----:B------:R-:W-:Y:S01]  /*1d10*/  @!P4 FADD R5, R5, R18 ;  /* 0x000000120505c221 */ /* 0x000fe20000000000 */
[----:B-1----:R-:W-:Y:S01]  /*1d20*/  @!P2 FMUL R6, R6, R6 ;  /* 0x000000060606a220 */ /* 0x002fe20000400000 */
[----:B------:R-:W-:-:S03]  /*1d30*/  IMAD.X R14, RZ, RZ, R14, P1 ;  /* 0x000000ffff0e7224 */ /* 0x000fc600008e060e */
[----:B------:R-:W-:Y:S01]  /*1d40*/  @!P5 FADD R5, R5, R6 ;  /* 0x000000060505d221 */ /* 0x000fe20000000000 */
[----:B------:R-:W-:Y:S05]  /*1d50*/  @P0 BRA `(.L_x_10) ;  /* 0xfffffb9000000947 */ /* 0x000fea000383ffff */
.L_x_9:
[----:B------:R-:W-:-:S04]  /*1d60*/  ISETP.NE.U32.AND P0, PT, R13, RZ, PT ;  /* 0x000000ff0d00720c */ /* 0x000fc80003f05070 */
[----:B------:R-:W-:-:S13]  /*1d70*/  ISETP.NE.AND.EX P0, PT, RZ, RZ, PT, P0 ;  /* 0x000000ffff00720c */ /* 0x000fda0003f05300 */
[----:B------:R-:W-:Y:S05]  /*1d80*/  @!P0 BRA `(.L_x_8) ;  /* 0x0000023000008947 */ /* 0x000fea0003800000 */
[----:B------:R-:W-:Y:S01]  /*1d90*/  IMAD R3, R14, 0x120, RZ ;  /* 0x000001200e037824 */ /* 0x000fe200078e02ff */
[----:B------:R-:W-:Y:S01]  /*1da0*/  IADD3 R13, P1, RZ, -R13, RZ ;  /* 0x8000000dff0d7210 */ /* 0x000fe20007f3e0ff */
[----:B------:R-:W-:-:S04]  /*1db0*/  IMAD.WIDE.U32 R16, R16, 0x120, RZ ;  /* 0x0000012010107825 */ /* 0x000fc800078e00ff */
[----:B------:R-:W-:Y:S02]  /*1dc0*/  IMAD.IADD R17, R17, 0x1, R3 ;  /* 0x0000000111117824 */ /* 0x000fe400078e0203 */
[----:B------:R-:W-:Y:S02]  /*1dd0*/  IMAD.X R7, RZ, RZ, -0x1, P1 ;  /* 0xffffffffff077424 */ /* 0x000fe400008e06ff */
[----:B-1----:R-:W-:Y:S01]  /*1de0*/  IMAD.WIDE.U32 R2, R11, c[0x0][0x170], R16 ;  /* 0x00005c000b027a25 */ /* 0x002fe200078e0010 */
[----:B------:R-:W-:-:S03]  /*1df0*/  IADD3 R16, P0, R12, R16, RZ ;  /* 0x000000100c107210 */ /* 0x000fc60007f1e0ff */
[----:B------:R-:W-:Y:S01]  /*1e00*/  IMAD R6, R11, c[0x0][0x174], R3 ;  /* 0x00005d000b067a24 */ /* 0x000fe200078e0203 */
[----:B------:R-:W-:Y:S01]  /*1e10*/  IADD3 R3, P2, R12, R2, RZ ;  /* 0x000000020c037210 */ /* 0x000fe20007f5e0ff */
[----:B------:R-:W-:-:S04]  /*1e20*/  IMAD.X R17, RZ, RZ, R17, P0 ;  /* 0x000000ffff117224 */ /* 0x000fc800000e0611 */
[----:B------:R-:W-:Y:S01]  /*1e30*/  IMAD.X R6, RZ, RZ, R6, P2 ;  /* 0x000000ffff067224 */ /* 0x000fe200010e0606 */
[----:B------:R-:W-:-:S04]  /*1e40*/  LEA R2, P2, R3, c[0x0][0x160], 0x2 ;  /* 0x0000580003027a11 */ /* 0x000fc800078410ff */
[----:B------:R-:W-:-:S02]  /*1e50*/  LEA.HI.X R9, R3, c[0x0][0x164], R6, 0x2, P2 ;  /* 0x0000590003097a11 */ /* 0x000fc400010f1406 */
.L_x_11:
[----:B------:R-:W-:-:S04]  /*1e60*/  ISETP.GE.U32.AND P1, PT, R16, c[0x0][0x170], PT ;  /* 0x00005c0010007a0c */ /* 0x000fc80003f26070 */
[----:B------:R-:W-:-:S13]  /*1e70*/  ISETP.GE.AND.EX P1, PT, R17, c[0x0][0x174], PT, P1 ;  /* 0x00005d0011007a0c */ /* 0x000fda0003f26310 */
[----:B------:R-:W-:-:S06]  /*1e80*/  @!P1 IMAD.MOV.U32 R3, RZ, RZ, R9 ;  /* 0x000000ffff039224 */ /* 0x000fcc00078e0009 */
[----:B------:R-:W2:Y:S01]  /*1e90*/  @!P1 LDG.E.CONSTANT R3, [R2.64] ;  /* 0x0000000402039981 */ /* 0x000ea2000c1e9900 */
[----:B------:R-:W-:Y:S01]  /*1ea0*/  PLOP3.LUT P0, PT, PT, PT, PT, 0x80, 0x0 ;  /* 0x000000000000781c */ /* 0x000fe20003f0f070 */
[----:B0-2---:R-:W-:-:S04]  /*1eb0*/  @!P1 FADD R6, -R10, R3 ;  /* 0x000000030a069221 */ /* 0x005fc80000000100 */
[----:B------:R-:W-:-:S05]  /*1ec0*/  @!P1 FMUL R6, R6, 1.4426950216293334961 ;  /* 0x3fb8aa3b06069820 */ /* 0x000fca0000400000 */
[----:B------:R-:W-:-:S04]  /*1ed0*/  @!P1 FSETP.GEU.AND P2, PT, R6, -126, PT ;  /* 0xc2fc00000600980b */ /* 0x000fc80003f4e000 */
[----:B------:R-:W-:Y:S02]  /*1ee0*/  @!P1 PLOP3.LUT P0, PT, P2, PT, PT, 0x80, 0x0 ;  /* 0x000000000000981c */ /* 0x000fe4000170f070 */
[----:B------:R-:W-:-:S05]  /*1ef0*/  IADD3 R13, P2, R13, 0x1, RZ ;  /* 0x000000010d0d7810 */ /* 0x000fca0007f5e0ff */
[----:B------:R-:W-:Y:S01]  /*1f00*/  IMAD.X R7, RZ, RZ, R7, P2 ;  /* 0x000000ffff077224 */ /* 0x000fe200010e0607 */
[----:B------:R-:W-:-:S05]  /*1f10*/  IADD3 R16, P2, R16, 0x120, RZ ;  /* 0x0000012010107810 */ /* 0x000fca0007f5e0ff */
[----:B------:R-:W-:Y:S01]  /*1f20*/  @!P0 FMUL R6, R6, 0.5 ;  /* 0x3f00000006068820 */ /* 0x000fe20000400000 */
[----:B------:R-:W-:-:S03]  /*1f30*/  IMAD.X R17, RZ, RZ, R17, P2 ;  /* 0x000000ffff117224 */ /* 0x000fc600010e0611 */
[----:B------:R-:W0:Y:S02]  /*1f40*/  @!P1 MUFU.EX2 R8, R6 ;  /* 0x0000000600089308 */ /* 0x000e240000000800 */
[----:B0-----:R-:W-:Y:S01]  /*1f50*/  @!P0 FMUL R8, R8, R8 ;  /* 0x0000000808088220 */ /* 0x001fe20000400000 */
[----:B------:R-:W-:-:S03]  /*1f60*/  ISETP.NE.U32.AND P0, PT, R13, RZ, PT ;  /* 0x000000ff0d00720c */ /* 0x000fc60003f05070 */
[----:B------:R-:W-:Y:S01]  /*1f70*/  @!P1 FADD R5, R5, R8 ;  /* 0x0000000805059221 */ /* 0x000fe20000000000 */
[----:B------:R-:W-:Y:S02]  /*1f80*/  ISETP.NE.AND.EX P0, PT, R7, RZ, PT, P0 ;  /* 0x000000ff0700720c */ /* 0x000fe40003f05300 */
[----:B------:R-:W-:-:S05]  /*1f90*/  IADD3 R2, P1, R2, 0x480, RZ ;  /* 0x0000048002027810 */ /* 0x000fca0007f3e0ff */
[----:B------:R-:W-:-:S06]  /*1fa0*/  IMAD.X R9, RZ, RZ, R9, P1 ;  /* 0x000000ffff097224 */ /* 0x000fcc00008e0609 */
[----:B------:R-:W-:Y:S05]  /*1fb0*/  @P0 BRA `(.L_x_11) ;  /* 0xfffffea000000947 */ /* 0x000fea000383ffff */
.L_x_8:
[----:B------:R-:W2:Y:S01]  /*1fc0*/  SHFL.DOWN PT, R2, R5, 0x10, 0x1f ;  /* 0x0a001f0005027f89 */ /* 0x000ea200000e0000 */
[C---:B------:R-:W-:Y:S02]  /*1fd0*/  LOP3.LUT P1, RZ, R12.reuse, 0x1f, RZ, 0xc0, !PT ;  /* 0x0000001f0cff7812 */ /* 0x040fe4000782c0ff */
[----:B------:R-:W-:Y:S02]  /*1fe0*/  ISETP.GT.U32.AND P2, PT, R12, 0x8, PT ;  /* 0x000000080c00780c */ /* 0x000fe40003f44070 */
[----:B------:R-:W-:-:S09]  /*1ff0*/  ISETP.NE.AND P0, PT, R22, RZ, PT ;  /* 0x000000ff1600720c */ /* 0x000fd20003f05270 */
[----:B------:R-:W-:-:S04]  /*2000*/  @!P1 SHF.R.U32.HI R9, RZ, 0x3, R12 ;  /* 0x00000003ff099819 */ /* 0x000fc8000001160c */
[----:B------:R-:W-:Y:S01]  /*2010*/  @!P1 LOP3.LUT R9, R9, 0x1ffffffc, RZ, 0xc0, !PT ;  /* 0x1ffffffc09099812 */ /* 0x000fe200078ec0ff */
[----:B--2---:R-:W-:-:S05]  /*2020*/  FADD R2, R2, R5 ;  /* 0x0000000502027221 */ /* 0x004fca0000000000 */
[----:B------:R-:W2:Y:S02]  /*2030*/  SHFL.DOWN PT, R3, R2, 0x8, 0x1f ;  /* 0x09001f0002037f89 */ /* 0x000ea400000e0000 */
[----:B--2---:R-:W-:-:S05]  /*2040*/  FADD R3, R2, R3 ;  /* 0x0000000302037221 */ /* 0x004fca0000000000 */
[----:B------:R-:W2:Y:S02]  /*2050*/  SHFL.DOWN PT, R6, R3, 0x4, 0x1f ;  /* 0x08801f0003067f89 */ /* 0x000ea400000e0000 */
[----:B--2---:R-:W-:-:S05]  /*2060*/  FADD R6, R3, R6 ;  /* 0x0000000603067221 */ /* 0x004fca0000000000 */
[----:B------:R-:W2:Y:S02]  /*2070*/  SHFL.DOWN PT, R7, R6, 0x2, 0x1f ;  /* 0x08401f0006077f89 */ /* 0x000ea400000e0000 */
[----:B--2---:R-:W-:-:S05]  /*2080*/  FADD R7, R6, R7 ;  /* 0x0000000706077221 */ /* 0x004fca0000000000 */
[----:B------:R-:W2:Y:S02]  /*2090*/  SHFL.DOWN PT, R8, R7, 0x1, 0x1f ;  /* 0x08201f0007087f89 */ /* 0x000ea400000e0000 */
[----:B--2---:R-:W-:-:S05]  /*20a0*/  FADD R8, R7, R8 ;  /* 0x0000000807087221 */ /* 0x004fca0000000000 */
[----:B------:R-:W-:Y:S04]  /*20b0*/  @!P1 STS [R9+0x2c], R8 ;  /* 0x00002c0809009388 */ /* 0x000fe80000000800 */
[----:B------:R-:W-:Y:S06]  /*20c0*/  BAR.SYNC 0x0 ;  /* 0x0000000000007b1d */ /* 0x000fec0000000000 */
[----:B------:R-:W2:Y:S01]  /*20d0*/  @!P2 LDS R5, [R12.X4+0x2c] ;  /* 0x00002c000c05a984 */ /* 0x000ea20000004800 */
[----:B------:R-:W-:-:S03]  /*20e0*/  ISETP.NE.AND P1, PT, R12, RZ, PT ;  /* 0x000000ff0c00720c */ /* 0x000fc60003f25270 */
[----:B0-2---:R-:W0:Y:S01]  /*20f0*/  SHFL.DOWN PT, R10, R5, 0x8, 0x1f ;  /* 0x09001f00050a7f89 */ /* 0x005e2200000e0000 */
[----:B------:R-:W-:-:S09]  /*2100*/  IMAD.MOV.U32 R2, RZ, RZ, R5 ;  /* 0x000000ffff027224 */ /* 0x000fd200078e0005 */
[----:B0-----:R-:W-:-:S04]  /*2110*/  @!P1 FADD R5, R5, R10 ;  /* 0x0000000a05059221 */ /* 0x001fc80000000000 */
[----:B------:R-:W-:-:S06]  /*2120*/  @!P1 IMAD.MOV.U32 R2, RZ, RZ, R5 ;  /* 0x000000ffff029224 */ /* 0x000fcc00078e0005 */
[----:B------:R-:W0:Y:S02]  /*2130*/  SHFL.DOWN PT, R2, R2, 0x4, 0x1f ;  /* 0x08801f0002027f89 */ /* 0x000e2400000e0000 */
[----:B0-----:R-:W-:-:S05]  /*2140*/  FADD R3, R2, R5 ;  /* 0x0000000502037221 */ /* 0x001fca0000000000 */
[----:B------:R-:W0:Y:S02]  /*2150*/  SHFL.DOWN PT, R6, R3, 0x2, 0x1f ;  /* 0x08401f0003067f89 */ /* 0x000e2400000e0000 */
[----:B0-----:R-:W-:-:S05]  /*2160*/  FADD R6, R3, R6 ;  /* 0x0000000603067221 */ /* 0x001fca0000000000 */
[----:B------:R-:W0:Y:S02]  /*2170*/  SHFL.DOWN PT, R7, R6, 0x1, 0x1f ;  /* 0x08201f0006077f89 */ /* 0x000e2400000e0000 */
[----:B0-----:R-:W-:-:S05]  /*2180*/  FADD R7, R6, R7 ;  /* 0x0000000706077221 */ /* 0x001fca0000000000 */
[----:B------:R-:W-:Y:S04]  /*2190*/  @!P1 STS [0x4], R7 ;  /* 0x00000407ff009388 */ /* 0x000fe80000000800 */
[----:B------:R-:W-:Y:S06]  /*21a0*/  BAR.SYNC 0x0 ;  /* 0x0000000000007b1d */ /* 0x000fec0000000000 */
[----:B------:R-:W0:Y:S04]  /*21b0*/  @!P1 LDS R5, [0x4] ;  /* 0x00000400ff059984 */ /* 0x000e280000000800 */
[----:B0-----:R-:W-:Y:S04]  /*21c0*/  @!P1 STS [0x54], R5 ;  /* 0x00005405ff009388 */ /* 0x001fe80000000800 */
[----:B------:R-:W-:Y:S06]  /*21d0*/  BAR.SYNC 0x0 ;  /* 0x0000000000007b1d */ /* 0x000fec0000000000 */
[----:B------:R-:W-:Y:S05]  /*21e0*/  @!P0 EXIT ;  /* 0x000000000000894d */ /* 0x000fea0003800000 */
[----:B------:R-:W0:Y:S01]  /*21f0*/  LDS.64 R2, [0x50] ;  /* 0x00005000ff027984 */ /* 0x000e220000000a00 */
[C---:B------:R-:W-:Y:S01]  /*2200*/  IADD3 R5, P1, R4.reuse, -0x1, RZ ;  /* 0xffffffff04057810 */ /* 0x040fe20007f3e0ff */
[----:B------:R-:W-:Y:S01]  /*2210*/  IMAD.MOV.U32 R14, RZ, RZ, RZ ;  /* 0x000000ffff0e7224 */ /* 0x000fe200078e00ff */
[----:B------:R-:W-:Y:S01]  /*2220*/  LOP3.LUT R13, R4, 0x3, RZ, 0xc0, !PT ;  /* 0x00000003040d7812 */ /* 0x000fe200078ec0ff */
[----:B------:R-:W2:Y:S01]  /*2230*/  S2R R15, SR_CTAID.X ;  /* 0x00000000000f7919 */ /* 0x000ea20000002500 */
[----:B------:R-:W-:Y:S01]  /*2240*/  ISETP.GE.U32.AND P0, PT, R5, 0x3, PT ;  /* 0x000000030500780c */ /* 0x000fe20003f06070 */
[----:B------:R-:W-:Y:S01]  /*2250*/  IMAD.MOV.U32 R16, RZ, RZ, RZ ;  /* 0x000000ffff107224 */ /* 0x000fe200078e00ff */
[----:B------:R-:W-:-:S04]  /*2260*/  IADD3.X R5, R0, -0x1, RZ, P1, !PT ;  /* 0xffffffff00057810 */ /* 0x000fc80000ffe4ff */
[----:B------:R-:W-:-:S13]  /*2270*/  ISETP.GE.U32.AND.EX P0, PT, R5, RZ, PT, P0 ;  /* 0x000000ff0500720c */ /* 0x000fda0003f06100 */
[----:B------:R-:W-:Y:S05]  /*2280*/  @!P0 BRA `(.L_x_12) ;  /* 0x000008c000008947 */ /* 0x000fea0003800000 */
[----:B------:R-:W-:Y:S01]  /*2290*/  IADD3 R17, P0, -R13, R4, RZ ;  /* 0x000000040d117210 */ /* 0x000fe20007f1e1ff */
[----:B------:R-:W-:Y:S02]  /*22a0*/  IMAD.MOV.U32 R4, RZ, RZ, R12 ;  /* 0x000000ffff047224 */ /* 0x000fe400078e000c */
[----:B------:R-:W-:Y:S01]  /*22b0*/  IMAD.MOV.U32 R5, RZ, RZ, RZ ;  /* 0x000000ffff057224 */ /* 0x000fe200078e00ff */
[----:B------:R-:W-:-:S03]  /*22c0*/  IADD3.X R20, R0, -0x1, RZ, P0, !PT ;  /* 0xffffffff00147810 */ /* 0x000fc600007fe4ff */
[----:B--2---:R-:W-:-:S04]  /*22d0*/  IMAD.WIDE.U32 R4, R15, c[0x0][0x170], R4 ;  /* 0x00005c000f047a25 */ /* 0x004fc800078e0004 */
[----:B------:R-:W-:-:S02]  /*22e0*/  IMAD R21, R15, c[0x0][0x174], R5 ;  /* 0x00005d000f157a24 */ /* 0x000fc400078e0205 */
.L_x_29:
[----:B0-----:R-:W-:Y:S01]  /*22f0*/  IMAD.MOV.U32 R6, RZ, RZ, R12 ;  /* 0x000000ffff067224 */ /* 0x001fe200078e000c */
[----:B------:R-:W-:Y:S01]  /*2300*/  IADD3 R17, P0, R17, -0x4, RZ ;  /* 0xfffffffc11117810 */ /* 0x000fe20007f1e0ff */
[----:B------:R-:W-:Y:S01]  /*2310*/  IMAD.MOV.U32 R7, RZ, RZ, RZ ;  /* 0x000000ffff077224 */ /* 0x000fe200078e00ff */
[----:B------:R-:W-:Y:S01]  /*2320*/  BSSY B0, `(.L_x_13) ;  /* 0x0000028000007945 */ /* 0x000fe20003800000 */
[----:B-1----:R-:W-:Y:S01]  /*2330*/  IMAD R11, R16, 0x120, RZ ;  /* 0x00000120100b7824 */ /* 0x002fe200078e02ff */
[----:B------:R-:W-:Y:S01]  /*2340*/  IADD3.X R20, R20, -0x1, RZ, P0, !PT ;  /* 0xffffffff14147810 */ /* 0x000fe200007fe4ff */
[----:B------:R-:W-:Y:S01]  /*2350*/  IMAD.WIDE.U32 R8, R14, 0x120, R6 ;  /* 0x000001200e087825 */ /* 0x000fe200078e0006 */
[----:B------:R-:W-:-:S03]  /*2360*/  ISETP.NE.U32.AND P0, PT, R17, RZ, PT ;  /* 0x000000ff1100720c */ /* 0x000fc60003f05070 */
[----:B------:R-:W-:Y:S01]  /*2370*/  IMAD.IADD R22, R9, 0x1, R11 ;  /* 0x0000000109167824 */ /* 0x000fe200078e020b */
[----:B------:R-:W-:Y:S01]  /*2380*/  ISETP.GE.U32.AND P1, PT, R8, c[0x0][0x170], PT ;  /* 0x00005c0008007a0c */ /* 0x000fe20003f26070 */
[----:B------:R-:W-:Y:S01]  /*2390*/  IMAD.MOV.U32 R6, RZ, RZ, R4 ;  /* 0x000000ffff067224 */ /* 0x000fe200078e0004 */
[----:B------:R-:W-:Y:S01]  /*23a0*/  ISETP.NE.AND.EX P0, PT, R20, RZ, PT, P0 ;  /* 0x000000ff1400720c */ /* 0x000fe20003f05300 */
[----:B------:R-:W-:Y:S01]  /*23b0*/  IMAD.MOV.U32 R7, RZ, RZ, R21 ;  /* 0x000000ffff077224 */ /* 0x000fe200078e0015 */
[----:B------:R-:W-:-:S03]  /*23c0*/  ISETP.GE.AND.EX P1, PT, R22, c[0x0][0x174], PT, P1 ;  /* 0x00005d0016007a0c */ /* 0x000fc60003f26310 */
[----:B------:R-:W-:-:S04]  /*23d0*/  IMAD.WIDE.U32 R18, R14, 0x120, R6 ;  /* 0x000001200e127825 */ /* 0x000fc800078e0006 */
[----:B------:R-:W-:Y:S01]  /*23e0*/  IMAD.IADD R7, R11, 0x1, R19 ;  /* 0x000000010b077824 */ /* 0x000fe200078e0213 */
[C---:B------:R-:W-:Y:S02]  /*23f0*/  LEA R10, P2, R18.reuse, c[0x0][0x160], 0x2 ;  /* 0x00005800120a7a11 */ /* 0x040fe400078410ff */
[C---:B------:R-:W-:Y:S02]  /*2400*/  LEA R6, P3, R18.reuse, c[0x0][0x168], 0x1 ;  /* 0x00005a0012067a11 */ /* 0x040fe400078608ff */
[C-C-:B------:R-:W-:Y:S02]  /*2410*/  LEA.HI.X R11, R18.reuse, c[0x0][0x164], R7.reuse, 0x2, P2 ;  /* 0x00005900120b7a11 */ /* 0x140fe400010f1407 */
[----:B------:R-:W-:Y:S01]  /*2420*/  LEA.HI.X R7, R18, c[0x0][0x16c], R7, 0x1, P3 ;  /* 0x00005b0012077a11 */ /* 0x000fe200018f0c07 */
[----:B------:R-:W-:Y:S05]  /*2430*/  @P1 BRA `(.L_x_14) ;  /* 0x0000016000001947 */ /* 0x000fea0003800000 */
[----:B------:R-:W2:Y:S01]  /*2440*/  LDG.E.CONSTANT R19, [R10.64] ;  /* 0x000000040a137981 */ /* 0x000ea2000c1e9900 */
[----:B0-----:R-:W0:Y:S01]  /*2450*/  MUFU.RCP R18, R3 ;  /* 0x0000000300127308 */ /* 0x001e220000001000 */
[----:B------:R-:W-:Y:S01]  /*2460*/  BSSY B1, `(.L_x_15) ;  /* 0x0000011000017945 */ /* 0x000fe20003800000 */
[----:B0-----:R-:W-:-:S04]  /*2470*/  FFMA R23, R18, -R3, 1 ;  /* 0x3f80000012177423 */ /* 0x001fc80000000803 */
[----:B------:R-:W-:Y:S01]  /*2480*/  FFMA R23, R18, R23, R18 ;  /* 0x0000001712177223 */ /* 0x000fe20000000012 */
[----:B--2---:R-:W-:-:S04]  /*2490*/  FADD R19, -R2, R19 ;  /* 0x0000001302137221 */ /* 0x004fc80000000100 */
[----:B------:R-:W-:-:S05]  /*24a0*/  FMUL R19, R19, 1.4426950216293334961 ;  /* 0x3fb8aa3b13137820 */ /* 0x000fca0000400000 */
[----:B------:R-:W-:-:S13]  /*24b0*/  FSETP.GEU.AND P1, PT, R19, -126, PT ;  /* 0xc2fc00001300780b */ /* 0x000fda0003f2e000 */
[----:B------:R-:W-:-:S04]  /*24c0*/  @!P1 FMUL R19, R19, 0.5 ;  /* 0x3f00000013139820 */ /* 0x000fc80000400000 */
[----:B------:R-:W0:Y:S02]  /*24d0*/  MUFU.EX2 R0, R19 ;  /* 0x0000001300007308 */ /* 0x000e240000000800 */
[----:B0-----:R-:W-:-:S06]  /*24e0*/  @!P1 FMUL R0, R0, R0 ;  /* 0x0000000000009220 */ /* 0x001fcc0000400000 */
[----:B------:R-:W0:Y:S01]  /*24f0*/  FCHK P1, R0, R3 ;  /* 0x0000000300007302 */ /* 0x000e220000020000 */
[----:B------:R-:W-:-:S04]  /*2500*/  FFMA R18, R0, R23, RZ ;  /* 0x0000001700127223 */ /* 0x000fc800000000ff */
[----:B------:R-:W-:-:S04]  /*2510*/  FFMA R24, R18, -R3, R0 ;  /* 0x8000000312187223 */ /* 0x000fc80000000000 */
[----:B------:R-:W-:Y:S01]  /*2520*/  FFMA R18, R23, R24, R18 ;  /* 0x0000001817127223 */ /* 0x000fe20000000012 */
[----:B0-----:R-:W-:Y:S05]  /*2530*/  @!P1 BRA `(.L_x_16) ;  /* 0x0000003000009947 */ /* 0x001fea0003800000 */
[----:B------:R-:W-:-:S02]  /*2540*/  MOV R23, 0x2560 ;  /* 0x0000256000177802 */ /* 0x000fc40000000f00 */
[----:B------:R-:W-:Y:S05]  /*2550*/  CALL.REL.NOINC `($fused_softmax_cast_n_3073_to_4096__kernel$__cuda_sm3x_div_rn_noftz_f32_slowpath) ;  /* 0x0000099000007944 */ /* 0x000fea0003c00000 */
[----:B0-----:R-:W-:-:S02]  /*2560*/  IMAD.MOV.U32 R18, RZ, RZ, R0 ;  /* 0x000000ffff127224 */ /* 0x001fc400078e0000 */
.L_x_16:
[----:B------:R-:W-:Y:S05]  /*2570*/  BSYNC B1 ;  /* 0x0000000000017941 */ /* 0x000fea0003800000 */
.L_x_15:
[----:B------:R-:W-:-:S05]  /*2580*/  F2FP.PACK_AB R18, RZ, R18 ;  /* 0x00000012ff12723e */ /* 0x000fca00000000ff */
[----:B------:R0:W-:Y:S02]  /*2590*/  STG.E.U16 [R6.64], R18 ;  /* 0x0000001206007986 */ /* 0x0001e4000c101504 */
.L_x_14:
[----:B------:R-:W-:Y:S05]  /*25a0*/  BSYNC B0 ;  /* 0x0000000000007941 */ /* 0x000fea0003800000 */
.L_x_13:
[----:B------:R-:W-:Y:S01]  /*25b0*/  IADD3 R0, P2, R8, 0x120, RZ ;  /* 0x0000012008007810 */ /* 0x000fe20007f5e0ff */
[----:B------:R-:W-:Y:S03]  /*25c0*/  BSSY B0, `(.L_x_17) ;  /* 0x000001b000007945 */ /* 0x000fe60003800000 */
[----:B------:R-:W-:Y:S01]  /*25d0*/  ISETP.GE.U32.AND P1, PT, R0, c[0x0][0x170], PT ;  /* 0x00005c0000007a0c */ /* 0x000fe20003f26070 */
[----:B------:R-:W-:-:S05]  /*25e0*/  IMAD.X R0, RZ, RZ, R22, P2 ;  /* 0x000000ffff007224 */ /* 0x000fca00010e0616 */
[----:B------:R-:W-:-:S13]  /*25f0*/  ISETP.GE.AND.EX P1, PT, R0, c[0x0][0x174], PT, P1 ;  /* 0x00005d0000007a0c */ /* 0x000fda0003f26310 */
[----:B------:R-:W-:Y:S05]  /*2600*/  @P1 BRA `(.L_x_18) ;  /* 0x0000016000001947 */ /* 0x000fea0003800000 */
[----:B------:R-:W2:Y:S01]  /*2610*/  LDG.E.CONSTANT R19, [R10.64+0x480] ;  /* 0x000480040a137981 */ /* 0x000ea2000c1e9900 */
        /* <DEDUP_REMOVED lines=15> */
[----:B------:R-:W-:Y:S01]  /*2710*/  IMAD.MOV.U32 R0, RZ, RZ, R18 ;  /* 0x000000ffff007224 */ /* 0x000fe200078e0012 */
[----:B------:R-:W-:-:S02]  /*2720*/  MOV R23, 0x2740 ;  /* 0x0000274000177802 */ /* 0x000fc40000000f00 */
[----:B------:R-:W-:Y:S05]  /*2730*/  CALL.REL.NOINC `($fused_softmax_cast_n_3073_to_4096__kernel$__cuda_sm3x_div_rn_noftz_f32_slowpath) ;  /* 0x000007b000007944 */ /* 0x000fea0003c00000 */
.L_x_20:
[----:B------:R-:W-:Y:S05]  /*2740*/  BSYNC B1 ;  /* 0x0000000000017941 */ /* 0x000fea0003800000 */
.L_x_19:
[----:B0-----:R-:W-:-:S05]  /*2750*/  F2FP.PACK_AB R0, RZ, R0 ;  /* 0x00000000ff00723e */ /* 0x001fca00000000ff */
[----:B------:R0:W-:Y:S02]  /*2760*/  STG.E.U16 [R6.64+0x240], R0 ;  /* 0x0002400006007986 */ /* 0x0001e4000c101504 */
.L_x_18:
[----:B------:R-:W-:Y:S05]  /*2770*/  BSYNC B0 ;  /* 0x0000000000007941 */ /* 0x000fea0003800000 */
.L_x_17:
[----:B0-----:R-:W-:Y:S01]  /*2780*/  IADD3 R0, P2, R8, 0x240, RZ ;  /* 0x0000024008007810 */ /* 0x001fe20007f5e0ff */
[----:B------:R-:W-:Y:S03]  /*2790*/  BSSY B0, `(.L_x_21) ;  /* 0x000001b000007945 */ /* 0x000fe60003800000 */
[----:B------:R-:W-:Y:S01]  /*27a0*/  ISETP.GE.U32.AND P1, PT, R0, c[0x0][0x170], PT ;  /* 0x00005c0000007a0c */ /* 0x000fe20003f26070 */
[----:B------:R-:W-:-:S05]  /*27b0*/  IMAD.X R0, RZ, RZ, R22, P2 ;  /* 0x000000ffff007224 */ /* 0x000fca00010e0616 */
[----:B------:R-:W-:-:S13]  /*27c0*/  ISETP.GE.AND.EX P1, PT, R0, c[0x0][0x174], PT, P1 ;  /* 0x00005d0000007a0c */ /* 0x000fda0003f26310 */
[----:B------:R-:W-:Y:S05]  /*27d0*/  @P1 BRA `(.L_x_22) ;  /* 0x0000016000001947 */ /* 0x000fea0003800000 */
[----:B------:R-:W2:Y:S01]  /*27e0*/  LDG.E.CONSTANT R19, [R10.64+0x900] ;  /* 0x000900040a137981 */ /* 0x000ea2000c1e9900 */
[----:B------:R-:W0:Y:S01]  /*27f0*/  MUFU.RCP R0, R3 ;  /* 0x0000000300007308 */ /* 0x000e220000001000 */
        /* <DEDUP_REMOVED lines=17> */
.L_x_24:
[----:B------:R-:W-:Y:S05]  /*2910*/  BSYNC B1 ;  /* 0x0000000000017941 */ /* 0x000fea0003800000 */
.L_x_23:
[----:B0-----:R-:W-:-:S05]  /*2920*/  F2FP.PACK_AB R0, RZ, R0 ;  /* 0x00000000ff00723e */ /* 0x001fca00000000ff */
[----:B------:R0:W-:Y:S02]  /*2930*/  STG.E.U16 [R6.64+0x480], R0 ;  /* 0x0004800006007986 */ /* 0x0001e4000c101504 */
.L_x_22:
[----:B------:R-:W-:Y:S05]  /*2940*/  BSYNC B0 ;  /* 0x0000000000007941 */ /* 0x000fea0003800000 */
.L_x_21:
[----:B------:R-:W-:Y:S01]  /*2950*/  IADD3 R8, P2, R8, 0x360, RZ ;  /* 0x0000036008087810 */ /* 0x000fe20007f5e0ff */
[----:B------:R-:W-:Y:S03]  /*2960*/  BSSY B0, `(.L_x_25) ;  /* 0x000001b000007945 */ /* 0x000fe60003800000 */
[----:B------:R-:W-:Y:S01]  /*2970*/  ISETP.GE.U32.AND P1, PT, R8, c[0x0][0x170], PT ;  /* 0x00005c0008007a0c */ /* 0x000fe20003f26070 */
[----:B------:R-:W-:-:S05]  /*2980*/  IMAD.X R22, RZ, RZ, R22, P2 ;  /* 0x000000ffff167224 */ /* 0x000fca00010e0616 */
[----:B------:R-:W-:-:S13]  /*2990*/  ISETP.GE.AND.EX P1, PT, R22, c[0x0][0x174], PT, P1 ;  /* 0x00005d0016007a0c */ /* 0x000fda0003f26310 */
[----:B------:R-:W-:Y:S05]  /*29a0*/  @P1 BRA `(.L_x_26) ;  /* 0x0000016000001947 */ /* 0x000fea0003800000 */
[----:B------:R-:W2:Y:S01]  /*29b0*/  LDG.E.CONSTANT R11, [R10.64+0xd80] ;  /* 0x000d80040a0b7981 */ /* 0x000ea2000c1e9900 */
[----:B------:R-:W-:Y:S01]  /*29c0*/  BSSY B1, `(.L_x_27) ;  /* 0x0000012000017945 */ /* 0x000fe20003800000 */
[----:B0-2---:R-:W-:-:S04]  /*29d0*/  FADD R0, -R2, R11 ;  /* 0x0000000b02007221 */ /* 0x005fc80000000100 */
[----:B------:R-:W-:Y:S02]  /*29e0*/  FMUL R8, R0, 1.4426950216293334961 ;  /* 0x3fb8aa3b00087820 */ /* 0x000fe40000400000 */
[----:B------:R-:W0:Y:S03]  /*29f0*/  MUFU.RCP R0, R3 ;  /* 0x0000000300007308 */ /* 0x000e260000001000 */
[----:B------:R-:W-:-:S13]  /*2a00*/  FSETP.GEU.AND P1, PT, R8, -126, PT ;  /* 0xc2fc00000800780b */ /* 0x000fda0003f2e000 */
[----:B------:R-:W-:Y:S01]  /*2a10*/  @!P1 FMUL R8, R8, 0.5 ;  /* 0x3f00000008089820 */ /* 0x000fe20000400000 */
[----:B0-----:R-:W-:-:S03]  /*2a20*/  FFMA R9, R0, -R3, 1 ;  /* 0x3f80000000097423 */ /* 0x001fc60000000803 */
[----:B------:R-:W0:Y:S01]  /*2a30*/  MUFU.EX2 R18, R8 ;  /* 0x0000000800127308 */ /* 0x000e220000000800 */
[----:B------:R-:W-:Y:S01]  /*2a40*/  FFMA R0, R0, R9, R0 ;  /* 0x0000000900007223 */ /* 0x000fe20000000000 */
        /* <DEDUP_REMOVED lines=9> */
.L_x_28:
[----:B------:R-:W-:Y:S05]  /*2ae0*/  BSYNC B1 ;  /* 0x0000000000017941 */ /* 0x000fea0003800000 */
.L_x_27:
[----:B0-----:R-:W-:-:S05]  /*2af0*/  F2FP.PACK_AB R0, RZ, R0 ;  /* 0x00000000ff00723e */ /* 0x001fca00000000ff */
[----:B------:R0:W-:Y:S02]  /*2b00*/  STG.E.U16 [R6.64+0x6c0], R0 ;  /* 0x0006c00006007986 */ /* 0x0001e4000c101504 */
.L_x_26:
[----:B------:R-:W-:Y:S05]  /*2b10*/  BSYNC B0 ;  /* 0x0000000000007941 */ /* 0x000fea0003800000 */
.L_x_25:
[----:B------:R-:W-:-:S05]  /*2b20*/  IADD3 R14, P1, R14, 0x4, RZ ;  /* 0x000000040e0e7810 */ /* 0x000fca0007f3e0ff */
[----:B------:R-:W-:Y:S01]  /*2b30*/  IMAD.X R16, RZ, RZ, R16, P1 ;  /* 0x000000ffff107224 */ /* 0x000fe200008e0610 */
[----:B------:R-:W-:Y:S05]  /*2b40*/  @P0 BRA `(.L_x_29) ;  /* 0xfffff7a000000947 */ /* 0x000fea000383ffff */
.L_x_12:
[----:B------:R-:W-:-:S04]  /*2b50*/  ISETP.NE.U32.AND P0, PT, R13, RZ, PT ;  /* 0x000000ff0d00720c */ /* 0x000fc80003f05070 */
[----:B------:R-:W-:-:S13]  /*2b60*/  ISETP.NE.AND.EX P0, PT, RZ, RZ, PT, P0 ;  /* 0x000000ffff00720c */ /* 0x000fda0003f05300 */
[----:B------:R-:W-:Y:S05]  /*2b70*/  @!P0 EXIT ;  /* 0x000000000000894d */ /* 0x000fea0003800000 */
[----:B------:R-:W-:Y:S01]  /*2b80*/  IMAD R9, R16, 0x120, RZ ;  /* 0x0000012010097824 */ /* 0x000fe200078e02ff */
[----:B------:R-:W-:Y:S01]  /*2b90*/  IADD3 R13, P3, RZ, -R13, RZ ;  /* 0x8000000dff0d7210 */ /* 0x000fe20007f7e0ff */
[----:B------:R-:W-:-:S04]  /*2ba0*/  IMAD.WIDE.U32 R4, R14, 0x120, RZ ;  /* 0x000001200e047825 */ /* 0x000fc800078e00ff */
[----:B------:R-:W-:Y:S02]  /*2bb0*/  IMAD.IADD R9, R5, 0x1, R9 ;  /* 0x0000000105097824 */ /* 0x000fe400078e0209 */
[----:B------:R-:W-:Y:S02]  /*2bc0*/  IMAD.MOV.U32 R8, RZ, RZ, R4 ;  /* 0x000000ffff087224 */ /* 0x000fe400078e0004 */
[----:B------:R-:W-:Y:S02]  /*2bd0*/  IMAD.X R10, RZ, RZ, -0x1, P3 ;  /* 0xffffffffff0a7424 */ /* 0x000fe400018e06ff */
[----:B0-2---:R-:W-:-:S04]  /*2be0*/  IMAD.WIDE.U32 R6, R15, c[0x0][0x170], R8 ;  /* 0x00005c000f067a25 */ /* 0x005fc800078e0008 */
[----:B------:R-:W-:Y:S01]  /*2bf0*/  IMAD R0, R15, c[0x0][0x174], R7 ;  /* 0x00005d000f007a24 */ /* 0x000fe200078e0207 */
[C---:B------:R-:W-:Y:S02]  /*2c00*/  IADD3 R7, P0, R12.reuse, R6, RZ ;  /* 0x000000060c077210 */ /* 0x040fe40007f1e0ff */
[----:B------:R-:W-:Y:S02]  /*2c10*/  IADD3 R12, P2, R12, R4, RZ ;  /* 0x000000040c0c7210 */ /* 0x000fe40007f5e0ff */
[C---:B------:R-:W-:Y:S01]  /*2c20*/  LEA R6, P1, R7.reuse, c[0x0][0x160], 0x2 ;  /* 0x0000580007067a11 */ /* 0x040fe200078210ff */
[----:B------:R-:W-:Y:S01]  /*2c30*/  IMAD.X R0, RZ, RZ, R0, P0 ;  /* 0x000000ffff007224 */ /* 0x000fe200000e0600 */
[----:B------:R-:W-:Y:S01]  /*2c40*/  LEA R4, P0, R7, c[0x0][0x168], 0x1 ;  /* 0x00005a0007047a11 */ /* 0x000fe200078008ff */
[----:B------:R-:W-:-:S03]  /*2c50*/  IMAD.X R8, RZ, RZ, R9, P2 ;  /* 0x000000ffff087224 */ /* 0x000fc600010e0609 */
[C-C-:B------:R-:W-:Y:S02]  /*2c60*/  LEA.HI.X R5, R7.reuse, c[0x0][0x16c], R0.reuse, 0x1, P0 ;  /* 0x00005b0007057a11 */ /* 0x140fe400000f0c00 */
[----:B------:R-:W-:-:S02]  /*2c70*/  LEA.HI.X R7, R7, c[0x0][0x164], R0, 0x2, P1 ;  /* 0x0000590007077a11 */ /* 0x000fc400008f1400 */
.L_x_34:
[----:B------:R-:W-:Y:S01]  /*2c80*/  ISETP.GE.U32.AND P1, PT, R12, c[0x0][0x170], PT ;  /* 0x00005c000c007a0c */ /* 0x000fe20003f26070 */
[----:B------:R-:W-:Y:S01]  /*2c90*/  BSSY B0, `(.L_x_30) ;  /* 0x000001d000007945 */ /* 0x000fe20003800000 */
[----:B------:R-:W-:Y:S02]  /*2ca0*/  IADD3 R13, P0, R13, 0x1, RZ ;  /* 0x000000010d0d7810 */ /* 0x000fe40007f1e0ff */
[----:B------:R-:W-:-:S03]  /*2cb0*/  ISETP.GE.AND.EX P1, PT, R8, c[0x0][0x174], PT, P1 ;  /* 0x00005d0008007a0c */ /* 0x000fc60003f26310 */
[----:B------:R-:W-:Y:S01]  /*2cc0*/  IMAD.X R10, RZ, RZ, R10, P0 ;  /* 0x000000ffff0a7224 */ /* 0x000fe200000e060a */
[----:B------:R-:W-:-:S04]  /*2cd0*/  ISETP.NE.U32.AND P0, PT, R13, RZ, PT ;  /* 0x000000ff0d00720c */ /* 0x000fc80003f05070 */
[----:B------:R-:W-:-:S05]  /*2ce0*/  ISETP.NE.AND.EX P0, PT, R10, RZ, PT, P0 ;  /* 0x000000ff0a00720c */ /* 0x000fca0003f05300 */
[----:B------:R-:W-:Y:S05]  /*2cf0*/  @P1 BRA `(.L_x_31) ;  /* 0x0000016000001947 */ /* 0x000fea0003800000 */
[----:B------:R-:W2:Y:S01]  /*2d00*/  LDG.E.CONSTANT R9, [R6.64] ;  /* 0x0000000406097981 */ /* 0x000ea2000c1e9900 */
[----:B------:R-:W0:Y:S01]  /*2d10*/  MUFU.RCP R0, R3 ;  /* 0x0000000300007308 */ /* 0x000e220000001000 */
[----:B------:R-:W-:Y:S01]  /*2d20*/  BSSY B1, `(.L_x_32) ;  /* 0x0000011000017945 */ /* 0x000fe20003800000 */
[----:B01----:R-:W-:-:S04]  /*2d30*/  FFMA R11, R0, -R3, 1 ;  /* 0x3f800000000b7423 */ /* 0x003fc80000000803 */
        /* <DEDUP_REMOVED lines=15> */
.L_x_33:
[----:B------:R-:W-:Y:S05]  /*2e30*/  BSYNC B1 ;  /* 0x0000000000017941 */ /* 0x000fea0003800000 */
.L_x_32:
[----:B0-----:R-:W-:-:S05]  /*2e40*/  F2FP.PACK_AB R0, RZ, R0 ;  /* 0x00000000ff00723e */ /* 0x001fca00000000ff */
[----:B------:R0:W-:Y:S02]  /*2e50*/  STG.E.U16 [R4.64], R0 ;  /* 0x0000000004007986 */ /* 0x0001e4000c101504 */
.L_x_31:
[----:B------:R-:W-:Y:S05]  /*2e60*/  BSYNC B0 ;  /* 0x0000000000007941 */ /* 0x000fea0003800000 */
.L_x_30:
[----:B0-----:R-:W-:Y:S02]  /*2e70*/  IADD3 R4, P1, R4, 0x240, RZ ;  /* 0x0000024004047810 */ /* 0x001fe40007f3e0ff */
[----:B------:R-:W-:Y:S02]  /*2e80*/  IADD3 R6, P2, R6, 0x480, RZ ;  /* 0x0000048006067810 */ /* 0x000fe40007f5e0ff */
[----:B------:R-:W-:Y:S01]  /*2e90*/  IADD3 R12, P3, R12, 0x120, RZ ;  /* 0x000001200c0c7810 */ /* 0x000fe20007f7e0ff */
[----:B------:R-:W-:Y:S02]  /*2ea0*/  IMAD.X R5, RZ, RZ, R5, P1 ;  /* 0x000000ffff057224 */ /* 0x000fe400008e0605 */
[----:B------:R-:W-:Y:S02]  /*2eb0*/  IMAD.X R7, RZ, RZ, R7, P2 ;  /* 0x000000ffff077224 */ /* 0x000fe400010e0607 */
[----:B------:R-:W-:Y:S01]  /*2ec0*/  IMAD.X R8, RZ, RZ, R8, P3 ;  /* 0x000000ffff087224 */ /* 0x000fe200018e0608 */
[----:B------:R-:W-:Y:S05]  /*2ed0*/  @P0 BRA `(.L_x_34) ;  /* 0xfffffda000000947 */ /* 0x000fea000383ffff */
[----:B------:R-:W-:Y:S05]  /*2ee0*/  EXIT ;  /* 0x000000000000794d */ /* 0x000fea0003800000 */
        .weak           $fused_softmax_cast_n_3073_to_4096__kernel$__cuda_sm3x_div_rn_noftz_f32_slowpath
        .type           $fused_softmax_cast_n_3073_to_4096__kernel$__cuda_sm3x_div_rn_noftz_f32_slowpath,@function
        .size           $fused_softmax_cast_n_3073_to_4096__kernel$__cuda_sm3x_div_rn_noftz_f32_slowpath,(.L_x_364 - $fused_softmax_cast_n_3073_to_4096__kernel$__cuda_sm3x_div_rn_noftz_f32_slowpath)
$fused_softmax_cast_n_3073_to_4096__kernel$__cuda_sm3x_div_rn_noftz_f32_slowpath:
[--C-:B------:R-:W-:Y:S01]  /*2ef0*/  SHF.R.U32.HI R18, RZ, 0x17, R3.reuse ;  /* 0x00000017ff127819 */ /* 0x100fe20000011603 */
[----:B------:R-:W-:Y:S01]  /*2f00*/  BSSY B2, `(.L_x_35) ;  /* 0x0000065000027945 */ /* 0x000fe20003800000 */
[----:B------:R-:W-:Y:S01]  /*2f10*/  SHF.R.U32.HI R25, RZ, 0x17, R0 ;  /* 0x00000017ff197819 */ /* 0x000fe20000011600 */
[----:B------:R-:W-:Y:S01]  /*2f20*/  IMAD.MOV.U32 R27, RZ, RZ, R3 ;  /* 0x000000ffff1b7224 */ /* 0x000fe200078e0003 */
[----:B------:R-:W-:-:S02]  /*2f30*/  LOP3.LUT R18, R18, 0xff, RZ, 0xc0, !PT ;  /* 0x000000ff12127812 */ /* 0x000fc400078ec0ff */
[----:B------:R-:W-:Y:S02]  /*2f40*/  LOP3.LUT R25, R25, 0xff, RZ, 0xc0, !PT ;  /* 0x000000ff19197812 */ /* 0x000fe400078ec0ff */
[----:B------:R-:W-:Y:S02]  /*2f50*/  IADD3 R24, R18, -0x1, RZ ;  /* 0xffffffff12187810 */ /* 0x000fe40007ffe0ff */
[----:B------:R-:W-:Y:S02]  /*2f60*/  IADD3 R19, R25, -0x1, RZ ;  /* 0xffffffff19137810 */ /* 0x000fe40007ffe0ff */
[----:B------:R-:W-:-:S04]  /*2f70*/  ISETP.GT.U32.AND P1, PT, R24, 0xfd, PT ;  /* 0x000000fd1800780c */ /* 0x000fc80003f24070 */
[----:B------:R-:W-:-:S13]  /*2f80*/  ISETP.GT.U32.OR P1, PT, R19, 0xfd, P1 ;  /* 0x000000fd1300780c */ /* 0x000fda0000f24470 */
[----:B------:R-:W-:Y:S01]  /*2f90*/  @!P1 IMAD.MOV.U32 R19, RZ, RZ, RZ ;  /* 0x000000ffff139224 */ /* 0x000fe200078e00ff */
[----:B------:R-:W-:Y:S05]  /*2fa0*/  @!P1 BRA `(.L_x_36) ;  /* 0x0000019000009947 */ /* 0x000fea0003800000 */
[----:B------:R-:W-:Y:S02]  /*2fb0*/  FSETP.GTU.FTZ.AND P1, PT, |R0|, +INF , PT ;  /* 0x7f8000000000780b */ /* 0x000fe40003f3c200 */
[----:B------:R-:W-:-:S04]  /*2fc0*/  FSETP.GTU.FTZ.AND P2, PT, |R3|, +INF , PT ;  /* 0x7f8000000300780b */ /* 0x000fc80003f5c200 */
[----:B------:R-:W-:-:S13]  /*2fd0*/  PLOP3.LUT P1, PT, P1, P2, PT, 0xa8, 0x0 ;  /* 0x000000000000781c */ /* 0x000fda0000f25570 */
[----:B------:R-:W-:Y:S05]  /*2fe0*/  @P1 BRA `(.L_x_37) ;  /* 0x0000055000001947 */ /* 0x000fea0003800000 */
[----:B------:R-:W-:-:S13]  /*2ff0*/  LOP3.LUT P1, RZ, R27, 0x7fffffff, R0, 0xc8, !PT ;  /* 0x7fffffff1bff7812 */ /* 0x000fda000782c800 */
[----:B------:R-:W-:Y:S05]  /*3000*/  @!P1 BRA `(.L_x_38) ;  /* 0x0000051000009947 */ /* 0x000fea0003800000 */
[C---:B------:R-:W-:Y:S02]  /*3010*/  FSETP.NEU.FTZ.AND P2, PT, |R0|.reuse, +INF , PT ;  /* 0x7f8000000000780b */ /* 0x040fe40003f5d200 */
[----:B------:R-:W-:Y:S02]  /*3020*/  FSETP.NEU.FTZ.AND P3, PT, |R3|, +INF , PT ;  /* 0x7f8000000300780b */ /* 0x000fe40003f7d200 */
[----:B------:R-:W-:-:S11]  /*3030*/  FSETP.NEU.FTZ.AND P1, PT, |R0|, +INF , PT ;  /* 0x7f8000000000780b */ /* 0x000fd60003f3d200 */
[----:B------:R-:W-:Y:S05]  /*3040*/  @!P3 BRA !P2, `(.L_x_38) ;  /* 0x000004d00000b947 */ /* 0x000fea0005000000 */
[----:B------:R-:W-:-:S04]  /*3050*/  LOP3.LUT P2, RZ, R0, 0x7fffffff, RZ, 0xc0, !PT ;  /* 0x7fffffff00ff7812 */ /* 0x000fc8000784c0ff */
[----:B------:R-:W-:-:S13]  /*3060*/  PLOP3.LUT P2, PT, P3, P2, PT, 0x2a, 0x0 ;  /* 0x000000000000781c */ /* 0x000fda0001f44572 */
[----:B------:R-:W-:Y:S05]  /*3070*/  @P2 BRA `(.L_x_39) ;  /* 0x0000048000002947 */ /* 0x000fea0003800000 */
[----:B------:R-:W-:-:S04]  /*3080*/  LOP3.LUT P2, RZ, R27, 0x7fffffff, RZ, 0xc0, !PT ;  /* 0x7fffffff1bff7812 */ /* 0x000fc8000784c0ff */
[----:B------:R-:W-:-:S13]  /*3090*/  PLOP3.LUT P1, PT, P1, P2, PT, 0x2a, 0x0 ;  /* 0x000000000000781c */ /* 0x000fda0000f24572 */
[----:B------:R-:W-:Y:S05]  /*30a0*/  @P1 BRA `(.L_x_40) ;  /* 0x0000042000001947 */ /* 0x000fea0003800000 */
[----:B------:R-:W-:-:S04]  /*30b0*/  IADD3 R19, R25, -0x1, RZ ;  /* 0xffffffff19137810 */ /* 0x000fc80007ffe0ff */
[----:B------:R-:W-:Y:S02]  /*30c0*/  ISETP.GE.AND P1, PT, R19, RZ, PT ;  /* 0x000000ff1300720c */ /* 0x000fe40003f26270 */
[----:B------:R-:W-:-:S04]  /*30d0*/  IADD3 R19, R18, -0x1, RZ ;  /* 0xffffffff12137810 */ /* 0x000fc80007ffe0ff */
[----:B------:R-:W-:-:S07]  /*30e0*/  ISETP.GE.AND P2, PT, R19, RZ, PT ;  /* 0x000000ff1300720c */ /* 0x000fce0003f46270 */
[----:B------:R-:W-:Y:S01]  /*30f0*/  @P1 IMAD.MOV.U32 R19, RZ, RZ, RZ ;  /* 0x000000ffff131224 */ /* 0x000fe200078e00ff */
[----:B------:R-:W-:Y:S01]  /*3100*/  @!P1 FFMA R0, R0, 1.84467440737095516160e+19, RZ ;  /* 0x5f80000000009823 */ /* 0x000fe200000000ff */
[----:B------:R-:W-:-:S04]  /*3110*/  @!P1 IMAD.MOV.U32 R19, RZ, RZ, -0x40 ;  /* 0xffffffc0ff139424 */ /* 0x000fc800078e00ff */
[----:B------:R-:W-:Y:S01]  /*3120*/  @!P2 FFMA R27, R3, 1.84467440737095516160e+19, RZ ;  /* 0x5f800000031ba823 */ /* 0x000fe200000000ff */
[----:B------:R-:W-:-:S02]  /*3130*/  @!P2 IADD3 R19, R19, 0x40, RZ ;  /* 0x000000401313a810 */ /* 0x000fc40007ffe0ff */
.L_x_36:
[----:B------:R-:W-:Y:S01]  /*3140*/  LEA R24, R18, 0xc0800000, 0x17 ;  /* 0xc080000012187811 */ /* 0x000fe200078eb8ff */
[----:B------:R-:W-:Y:S01]  /*3150*/  BSSY B3, `(.L_x_41) ;  /* 0x0000036000037945 */ /* 0x000fe20003800000 */
[----:B------:R-:W-:-:S03]  /*3160*/  IADD3 R25, R25, -0x7f, RZ ;  /* 0xffffff8119197810 */ /* 0x000fc60007ffe0ff */
[----:B------:R-:W-:Y:S02]  /*3170*/  IMAD.IADD R26, R27, 0x1, -R24 ;  /* 0x000000011b1a7824 */ /* 0x000fe400078e0a18 */
[C---:B------:R-:W-:Y:S02]  /*3180*/  IMAD R0, R25.reuse, -0x800000, R0 ;  /* 0xff80000019007824 */ /* 0x040fe400078e0200 */
[----:B------:R0:W1:Y:S01]  /*3190*/  MUFU.RCP R24, R26 ;  /* 0x0000001a00187308 */ /* 0x0000620000001000 */
[----:B------:R-:W-:Y:S01]  /*31a0*/  FADD.FTZ R29, -R26, -RZ ;  /* 0x800000ff1a1d7221 */ /* 0x000fe20000010100 */
[----:B0-----:R-:W-:-:S05]  /*31b0*/  IADD3 R26, R25, 0x7f, -R18 ;  /* 0x0000007f191a7810 */ /* 0x001fca0007ffe812 */
[----:B------:R-:W-:Y:S01]  /*31c0*/  IMAD.IADD R19, R26, 0x1, R19 ;  /* 0x000000011a137824 */ /* 0x000fe200078e0213 */
[----:B-1----:R-:W-:-:S04]  /*31d0*/  FFMA R27, R24, R29, 1 ;  /* 0x3f800000181b7423 */ /* 0x002fc8000000001d */
[----:B------:R-:W-:-:S04]  /*31e0*/  FFMA R27, R24, R27, R24 ;  /* 0x0000001b181b7223 */ /* 0x000fc80000000018 */
[----:B------:R-:W-:-:S04]  /*31f0*/  FFMA R24, R0, R27, RZ ;  /* 0x0000001b00187223 */ /* 0x000fc800000000ff */
[----:B------:R-:W-:-:S04]  /*3200*/  FFMA R28, R29, R24, R0 ;  /* 0x000000181d1c7223 */ /* 0x000fc80000000000 */
[----:B------:R-:W-:-:S04]  /*3210*/  FFMA R24, R27, R28, R24 ;  /* 0x0000001c1b187223 */ /* 0x000fc80000000018 */
[----:B------:R-:W-:-:S04]  /*3220*/  FFMA R29, R29, R24, R0 ;  /* 0x000000181d1d7223 */ /* 0x000fc80000000000 */
[----:B------:R-:W-:-:S05]  /*3230*/  FFMA R0, R27, R29, R24 ;  /* 0x0000001d1b007223 */ /* 0x000fca0000000018 */
[----:B------:R-:W-:-:S04]  /*3240*/  SHF.R.U32.HI R18, RZ, 0x17, R0 ;  /* 0x00000017ff127819 */ /* 0x000fc80000011600 */
[----:B------:R-:W-:-:S05]  /*3250*/  LOP3.LUT R18, R18, 0xff, RZ, 0xc0, !PT ;  /* 0x000000ff12127812 */ /* 0x000fca00078ec0ff */
[----:B------:R-:W-:-:S05]  /*3260*/  IMAD.IADD R18, R18, 0x1, R19 ;  /* 0x0000000112127824 */ /* 0x000fca00078e0213 */
[----:B------:R-:W-:-:S04]  /*3270*/  IADD3 R25, R18, -0x1, RZ ;  /* 0xffffffff12197810 */ /* 0x000fc80007ffe0ff */
[----:B------:R-:W-:-:S13]  /*3280*/  ISETP.GE.U32.AND P1, PT, R25, 0xfe, PT ;  /* 0x000000fe1900780c */ /* 0x000fda0003f26070 */
[----:B------:R-:W-:Y:S05]  /*3290*/  @!P1 BRA `(.L_x_42) ;  /* 0x0000020000009947 */ /* 0x000fea0003800000 */
[----:B------:R-:W-:-:S13]  /*32a0*/  ISETP.GT.AND P1, PT, R18, 0xfe, PT ;  /* 0x000000fe1200780c */ /* 0x000fda0003f24270 */
[----:B------:R-:W-:Y:S05]  /*32b0*/  @P1 BRA `(.L_x_43) ;  /* 0x000001b000001947 */ /* 0x000fea0003800000 */
[----:B------:R-:W-:-:S13]  /*32c0*/  ISETP.GE.AND P1, PT, R18, 0x1, PT ;  /* 0x000000011200780c */ /* 0x000fda0003f26270 */
[----:B------:R-:W-:Y:S05]  /*32d0*/  @P1 BRA `(.L_x_44) ;  /* 0x000001d000001947 */ /* 0x000fea0003800000 */
[----:B------:R-:W-:Y:S02]  /*32e0*/  ISETP.GE.AND P1, PT, R18, -0x18, PT ;  /* 0xffffffe81200780c */ /* 0x000fe40003f26270 */
[----:B------:R-:W-:-:S11]  /*32f0*/  LOP3.LUT R0, R0, 0x80000000, RZ, 0xc0, !PT ;  /* 0x8000000000007812 */ /* 0x000fd600078ec0ff */
[----:B------:R-:W-:Y:S05]  /*3300*/  @!P1 BRA `(.L_x_44) ;  /* 0x000001a000009947 */ /* 0x000fea0003800000 */
[-CC-:B------:R-:W-:Y:S01]  /*3310*/  FFMA.RZ R19, R27, R29.reuse, R24.reuse ;  /* 0x0000001d1b137223 */ /* 0x180fe2000000c018 */
[C---:B------:R-:W-:Y:S02]  /*3320*/  IADD3 R26, R18.reuse, 0x20, RZ ;  /* 0x00000020121a7810 */ /* 0x040fe40007ffe0ff */
[C---:B------:R-:W-:Y:S02]  /*3330*/  ISETP.NE.AND P3, PT, R18.reuse, RZ, PT ;  /* 0x000000ff1200720c */ /* 0x040fe40003f65270 */
[----:B------:R-:W-:Y:S01]  /*3340*/  LOP3.LUT R25, R19, 0x7fffff, RZ, 0xc0, !PT ;  /* 0x007fffff13197812 */ /* 0x000fe200078ec0ff */
[CCC-:B------:R-:W-:Y:S01]  /*3350*/  FFMA.RP R19, R27.reuse, R29.reuse, R24.reuse ;  /* 0x0000001d1b137223 */ /* 0x1c0fe20000008018 */
[----:B------:R-:W-:Y:S01]  /*3360*/  ISETP.NE.AND P2, PT, R18, RZ, PT ;  /* 0x000000ff1200720c */ /* 0x000fe20003f45270 */
[----:B------:R-:W-:Y:S01]  /*3370*/  FFMA.RM R24, R27, R29, R24 ;  /* 0x0000001d1b187223 */ /* 0x000fe20000004018 */
[----:B------:R-:W-:Y:S01]  /*3380*/  LOP3.LUT R25, R25, 0x800000, RZ, 0xfc, !PT ;  /* 0x0080000019197812 */ /* 0x000fe200078efcff */
[----:B------:R-:W-:-:S03]  /*3390*/  IMAD.MOV R18, RZ, RZ, -R18 ;  /* 0x000000ffff127224 */ /* 0x000fc600078e0a12 */
[----:B------:R-:W-:Y:S02]  /*33a0*/  SHF.L.U32 R26, R25, R26, RZ ;  /* 0x0000001a191a7219 */ /* 0x000fe400000006ff */
[----:B------:R-:W-:Y:S02]  /*33b0*/  FSETP.NEU.FTZ.AND P1, PT, R19, R24, PT ;  /* 0x000000181300720b */ /* 0x000fe40003f3d000 */
[----:B------:R-:W-:Y:S02]  /*33c0*/  SEL R18, R18, RZ, P3 ;  /* 0x000000ff12127207 */ /* 0x000fe40001800000 */
[----:B------:R-:W-:Y:S02]  /*33d0*/  ISETP.NE.AND P2, PT, R26, RZ, P2 ;  /* 0x000000ff1a00720c */ /* 0x000fe40001745270 */
[----:B------:R-:W-:Y:S02]  /*33e0*/  SHF.R.U32.HI R18, RZ, R18, R25 ;  /* 0x00000012ff127219 */ /* 0x000fe40000011619 */
[----:B------:R-:W-:-:S02]  /*33f0*/  PLOP3.LUT P1, PT, P1, P2, PT, 0xa8, 0x0 ;  /* 0x000000000000781c */ /* 0x000fc40000f25570 */
[----:B------:R-:W-:Y:S02]  /*3400*/  SHF.R.U32.HI R24, RZ, 0x1, R18 ;  /* 0x00000001ff187819 */ /* 0x000fe40000011612 */
[----:B------:R-:W-:-:S04]  /*3410*/  SEL R19, RZ, 0x1, !P1 ;  /* 0x00000001ff137807 */ /* 0x000fc80004800000 */
[----:B------:R-:W-:-:S04]  /*3420*/  LOP3.LUT R19, R19, 0x1, R24, 0xf8, !PT ;  /* 0x0000000113137812 */ /* 0x000fc800078ef818 */
[----:B------:R-:W-:-:S05]  /*3430*/  LOP3.LUT R19, R19, R18, RZ, 0xc0, !PT ;  /* 0x0000001213137212 */ /* 0x000fca00078ec0ff */
[----:B------:R-:W-:-:S05]  /*3440*/  IMAD.IADD R19, R24, 0x1, R19 ;  /* 0x0000000118137824 */ /* 0x000fca00078e0213 */
[----:B------:R-:W-:Y:S01]  /*3450*/  LOP3.LUT R0, R19, R0, RZ, 0xfc, !PT ;  /* 0x0000000013007212 */ /* 0x000fe200078efcff */
[----:B------:R-:W-:Y:S05]  /*3460*/  BRA `(.L_x_44) ;  /* 0x0000004000007947 */ /* 0x000fea0003800000 */
.L_x_43:
[----:B------:R-:W-:-:S04]  /*3470*/  LOP3.LUT R0, R0, 0x80000000, RZ, 0xc0, !PT ;  /* 0x8000000000007812 */ /* 0x000fc800078ec0ff */
[----:B------:R-:W-:Y:S01]  /*3480*/  LOP3.LUT R0, R0, 0x7f800000, RZ, 0xfc, !PT ;  /* 0x7f80000000007812 */ /* 0x000fe200078efcff */
[----:B------:R-:W-:Y:S05]  /*3490*/  BRA `(.L_x_44) ;  /* 0x0000001000007947 */ /* 0x000fea0003800000 */
.L_x_42:
[----:B------:R-:W-:-:S02]  /*34a0*/  IMAD R0, R19, 0x800000, R0 ;  /* 0x0080000013007824 */ /* 0x000fc400078e0200 */
.L_x_44:
[----:B------:R-:W-:Y:S05]  /*34b0*/  BSYNC B3 ;  /* 0x0000000000037941 */ /* 0x000fea0003800000 */
.L_x_41:
[----:B------:R-:W-:Y:S05]  /*34c0*/  BRA `(.L_x_45) ;  /* 0x0000008000007947 */ /* 0x000fea0003800000 */
.L_x_40:
[----:B------:R-:W-:-:S04]  /*34d0*/  LOP3.LUT R0, R27, 0x80000000, R0, 0x48, !PT ;  /* 0x800000001b007812 */ /* 0x000fc800078e4800 */
[----:B------:R-:W-:Y:S01]  /*34e0*/  LOP3.LUT R0, R0, 0x7f800000, RZ, 0xfc, !PT ;  /* 0x7f80000000007812 */ /* 0x000fe200078efcff */
[----:B------:R-:W-:Y:S05]  /*34f0*/  BRA `(.L_x_45) ;  /* 0x0000005000007947 */ /* 0x000fea0003800000 */
.L_x_39:
[----:B------:R-:W-:Y:S01]  /*3500*/  LOP3.LUT R0, R27, 0x80000000, R0, 0x48, !PT ;  /* 0x800000001b007812 */ /* 0x000fe200078e4800 */
[----:B------:R-:W-:Y:S05]  /*3510*/  BRA `(.L_x_45) ;  /* 0x0000003000007947 */ /* 0x000fea0003800000 */
.L_x_38:
[----:B------:R-:W0:Y:S01]  /*3520*/  MUFU.RSQ R0, -QNAN ;  /* 0xffc0000000007908 */ /* 0x000e220000001400 */
[----:B------:R-:W-:Y:S05]  /*3530*/  BRA `(.L_x_45) ;  /* 0x0000001000007947 */ /* 0x000fea0003800000 */
.L_x_37:
[----:B------:R-:W-:-:S02]  /*3540*/  FADD.FTZ R0, R0, R3 ;  /* 0x0000000300007221 */ /* 0x000fc40000010000 */
.L_x_45:
[----:B------:R-:W-:Y:S05]  /*3550*/  BSYNC B2 ;  /* 0x0000000000027941 */ /* 0x000fea0003800000 */
.L_x_35:
[----:B------:R-:W-:Y:S02]  /*3560*/  IMAD.MOV.U32 R18, RZ, RZ, R23 ;  /* 0x000000ffff127224 */ /* 0x000fe400078e0017 */
[----:B------:R-:W-:-:S04]  /*3570*/  IMAD.MOV.U32 R19, RZ, RZ, 0x0 ;  /* 0x00000000ff137424 */ /* 0x000fc800078e00ff */
[----:B------:R-:W-:Y:S05]  /*3580*/  RET.REL.NODEC R18 `(fused_softmax_cast_n_3073_to_4096__kernel) ;  /* 0xffffca7012007950 */ /* 0x000fea0003c3ffff */
.L_x_46:
[----:B------:R-:W-:-:S00]  /*3590*/  BRA `(.L_x_46) ;  /* 0xfffffff000007947 */ /* 0x000fc0000383ffff */
[----:B------:R-:W-:-:S00]  /*35a0*/  NOP ;  /* 0x0000000000007918 */ /* 0x000fc00000000000 */
        /* <DEDUP_REMOVED lines=13> */
.L_x_364:


//--------------------- .text.fused_softmax_cast_n_2561_to_3072__kernel --------------------------
	.section	.text.fused_softmax_cast_n_2561_to_3072__kernel,"ax",@progbits
	.sectionflags	@"SHF_BARRIERS=1"
	.sectioninfo	@"SHI_REGISTERS=28"
	.align	128
        .global         fused_softmax_cast_n_2561_to_3072__kernel
        .type           fused_softmax_cast_n_2561_to_3072__kernel,@function
        .size           fused_softmax_cast_n_2561_to_3072__kernel,(.L_x_365 - fused_softmax_cast_n_2561_to_3072__kernel)
        .other          fused_softmax_cast_n_2561_to_3072__kernel,@"STO_CUDA_ENTRY STV_DEFAULT"
fused_softmax_cast_n_2561_to_3072__kernel:
.text.fused_softmax_cast_n_2561_to_3072__kernel:
[----:B------:R-:W-:-:S02]  /*0000*/  IMAD.MOV.U32 R1, RZ, RZ, c[0x0][0x28] ;  /* 0x00000a00ff017624 */ /* 0x000fc400078e00ff */
[----:B------:R-:W-:Y:S01]  /*0010*/  IMAD.MOV.U32 R4, RZ, RZ, c[0x0][0x170] ;  /* 0x00005c00ff047624 */ /* 0x000fe200078e00ff */
[----:B------:R-:W0:Y:S01]  /*0020*/  S2R R10, SR_TID.X ;  /* 0x00000000000a7919 */ /* 0x000e220000002100 */
[----:B------:R-:W-:Y:S01]  /*0030*/  IMAD.MOV.U32 R0, RZ, RZ, c[0x0][0x174] ;  /* 0x00005d00ff007624 */ /* 0x000fe200078e00ff */
[----:B------:R-:W-:Y:S01]  /*0040*/  ULDC.64 UR4, c[0x0][0x118] ;  /* 0x0000460000047ab9 */ /* 0x000fe20000000a00 */
[----:B------:R-:W-:Y:S01]  /*0050*/  IMAD.MOV.U32 R2, RZ, RZ, -0x800003 ;  /* 0xff7ffffdff027424 */ /* 0x000fe200078e00ff */
[C---:B------:R-:W-:Y:S02]  /*0060*/  ISETP.GE.U32.AND P0, PT, R4.reuse, 0x1, PT ;  /* 0x000000010400780c */ /* 0x040fe40003f06070 */
[----:B------:R-:W-:Y:S02]  /*0070*/  IADD3 R4, P1, R4, 0xff, RZ ;  /* 0x000000ff04047810 */ /* 0x000fe40007f3e0ff */
[----:B------:R-:W-:-:S03]  /*0080*/  ISETP.GE.AND.EX P2, PT, R0, RZ, PT, P0 ;  /* 0x000000ff0000720c */ /* 0x000fc60003f46300 */
[----:B------:R-:W-:Y:S01]  /*0090*/  IMAD.X R3, RZ, RZ, c[0x0][0x174], P1 ;  /* 0x00005d00ff037624 */ /* 0x000fe200008e06ff */
[----:B------:R-:W-:-:S04]  /*00a0*/  P2R R15, PR, RZ, 0x4 ;  /* 0x00000004ff0f7803 */ /* 0x000fc80000000000 */
[--C-:B------:R-:W-:Y:S02]  /*00b0*/  SHF.R.S64 R4, R4, 0x8, R3.reuse ;  /* 0x0000000804047819 */ /* 0x100fe40000001003 */
[----:B------:R-:W-:-:S03]  /*00c0*/  SHF.R.S32.HI R0, RZ, 0x8, R3 ;  /* 0x00000008ff007819 */ /* 0x000fc60000011403 */
[----:B------:R-:W-:Y:S05]  /*00d0*/  @!P2 BRA `(.L_x_47) ;  /* 0x000005600000a947 */ /* 0x000fea0003800000 */
[----:B------:R-:W-:Y:S01]  /*00e0*/  ISETP.GT.U32.AND P0, PT, R4, 0x1, PT ;  /* 0x000000010400780c */ /* 0x000fe20003f04070 */
[----:B------:R-:W1:Y:S01]  /*00f0*/  S2R R5, SR_CTAID.X ;  /* 0x0000000000057919 */ /* 0x000e620000002500 */
[----:B------:R-:W-:Y:S02]  /*0100*/  CS2R R8, SRZ ;  /* 0x0000000000087805 */ /* 0x000fe4000001ff00 */
[----:B------:R-:W-:-:S04]  /*0110*/  ISETP.GT.AND.EX P0, PT, R0, RZ, PT, P0 ;  /* 0x000000ff0000720c */ /* 0x000fc80003f04300 */
[----:B------:R-:W-:Y:S02]  /*0120*/  SEL R12, R4, 0x1, P0 ;  /* 0x00000001040c7807 */ /* 0x000fe40000000000 */
[----:B------:R-:W-:Y:S02]  /*0130*/  SEL R14, R0, RZ, P0 ;  /* 0x000000ff000e7207 */ /* 0x000fe40000000000 */
[C---:B------:R-:W-:Y:S02]  /*0140*/  IADD3 R2, P2, R12.reuse, -0x1, RZ ;  /* 0xffffffff0c027810 */ /* 0x040fe40007f5e0ff */
[----:B------:R-:W-:Y:S02]  /*0150*/  LOP3.LUT R3, R12, 0x3, RZ, 0xc0, !PT ;  /* 0x000000030c037812 */ /* 0x000fe400078ec0ff */
[----:B------:R-:W-:Y:S02]  /*0160*/  ISETP.GE.U32.AND P1, PT, R2, 0x3, PT ;  /* 0x000000030200780c */ /* 0x000fe40003f26070 */
[----:B------:R-:W-:-:S02]  /*0170*/  IADD3.X R2, R14, -0x1, RZ, P2, !PT ;  /* 0xffffffff0e027810 */ /* 0x000fc400017fe4ff */
[----:B------:R-:W-:Y:S02]  /*0180*/  ISETP.NE.U32.AND P0, PT, R3, RZ, PT ;  /* 0x000000ff0300720c */ /* 0x000fe40003f05070 */
[----:B------:R-:W-:Y:S01]  /*0190*/  ISETP.GE.U32.AND.EX P1, PT, R2, RZ, PT, P1 ;  /* 0x000000ff0200720c */ /* 0x000fe20003f26110 */
[----:B------:R-:W-:Y:S01]  /*01a0*/  IMAD.MOV.U32 R2, RZ, RZ, -0x800003 ;  /* 0xff7ffffdff027424 */ /* 0x000fe200078e00ff */
[----:B------:R-:W-:-:S11]  /*01b0*/  ISETP.NE.AND.EX P0, PT, RZ, RZ, PT, P0 ;  /* 0x000000ffff00720c */ /* 0x000fd60003f05300 */
[----:B------:R-:W-:Y:S05]  /*01c0*/  @!P1 BRA `(.L_x_48) ;  /* 0x000002d000009947 */ /* 0x000fea0003800000 */
[----:B-1----:R-:W-:Y:S01]  /*01d0*/  IMAD.MOV.U32 R11, RZ, RZ, RZ ;  /* 0x000000ffff0b7224 */ /* 0x002fe200078e00ff */
[----:B------:R-:W-:Y:S01]  /*01e0*/  IADD3 R21, P1, R3, -R12, RZ ;  /* 0x8000000c03157210 */ /* 0x000fe20007f3e0ff */
[--C-:B0-----:R-:W-:Y:S02]  /*01f0*/  IMAD.MOV.U32 R12, RZ, RZ, R10.reuse ;  /* 0x000000ffff0c7224 */ /* 0x101fe400078e000a */
[----:B------:R-:W-:-:S04]  /*0200*/  IMAD.WIDE.U32 R6, R5, c[0x0][0x170], R10 ;  /* 0x00005c0005067a25 */ /* 0x000fc800078e000a */
[----:B------:R-:W-:Y:S01]  /*0210*/  IMAD R7, R5, c[0x0][0x174], R7 ;  /* 0x00005d0005077a24 */ /* 0x000fe200078e0207 */
[C---:B------:R-:W-:Y:S01]  /*0220*/  LEA R11, P2, R6.reuse, c[0x0][0x160], 0x2 ;  /* 0x00005800060b7a11 */ /* 0x040fe200078410ff */
[----:B------:R-:W-:Y:S02]  /*0230*/  IMAD.MOV.U32 R18, RZ, RZ, RZ ;  /* 0x000000ffff127224 */ /* 0x000fe400078e00ff */
[----:B------:R-:W-:Y:S01]  /*0240*/  IMAD.X R14, RZ, RZ, ~R14, P1 ;  /* 0x000000ffff0e7224 */ /* 0x000fe200008e0e0e */
[----:B------:R-:W-:Y:S02]  /*0250*/  IADD3 R11, P3, R11, 0x800, RZ ;  /* 0x000008000b0b7810 */ /* 0x000fe40007f7e0ff */
[----:B------:R-:W-:-:S05]  /*0260*/  LEA.HI.X R7, R6, c[0x0][0x164], R7, 0x2, P2 ;  /* 0x0000590006077a11 */ /* 0x000fca00010f1407 */
[----:B------:R-:W-:-:S02]  /*0270*/  IMAD.X R7, RZ, RZ, R7, P3 ;  /* 0x000000ffff077224 */ /* 0x000fc400018e0607 */
.L_x_49:
[C---:B------:R-:W-:Y:S02]  /*0280*/  ISETP.GE.U32.AND P2, PT, R12.reuse, c[0x0][0x170], PT ;  /* 0x00005c000c007a0c */ /* 0x040fe40003f46070 */
[----:B------:R-:W-:Y:S02]  /*0290*/  IADD3 R6, P4, R12, 0x100, RZ ;  /* 0x000001000c067810 */ /* 0x000fe40007f9e0ff */
[----:B------:R-:W-:Y:S02]  /*02a0*/  ISETP.GE.AND.EX P2, PT, R18, c[0x0][0x174], PT, P2 ;  /* 0x00005d0012007a0c */ /* 0x000fe40003f46320 */
[----:B------:R-:W-:Y:S01]  /*02b0*/  IADD3 R13, P3, R12, 0x200, RZ ;  /* 0x000002000c0d7810 */ /* 0x000fe20007f7e0ff */
[----:B------:R-:W-:Y:S01]  /*02c0*/  IMAD.X R16, RZ, RZ, R18, P4 ;  /* 0x000000ffff107224 */ /* 0x000fe200020e0612 */
[----:B------:R-:W-:Y:S02]  /*02d0*/  ISETP.GE.U32.AND P1, PT, R6, c[0x0][0x170], PT ;  /* 0x00005c0006007a0c */ /* 0x000fe40003f26070 */
[----:B------:R-:W-:-:S02]  /*02e0*/  IADD3 R6, P5, R12, 0x300, RZ ;  /* 0x000003000c067810 */ /* 0x000fc40007fbe0ff */
[----:B------:R-:W-:Y:S01]  /*02f0*/  ISETP.GE.U32.AND P4, PT, R13, c[0x0][0x170], PT ;  /* 0x00005c000d007a0c */ /* 0x000fe20003f86070 */
[--C-:B------:R-:W-:Y:S01]  /*0300*/  IMAD.X R13, RZ, RZ, R18.reuse, P3 ;  /* 0x000000ffff0d7224 */ /* 0x100fe200018e0612 */
[----:B------:R-:W-:Y:S01]  /*0310*/  ISETP.GE.U32.AND P3, PT, R6, c[0x0][0x170], PT ;  /* 0x00005c0006007a0c */ /* 0x000fe20003f66070 */
[----:B------:R-:W-:Y:S01]  /*0320*/  IMAD.MOV.U32 R6, RZ, RZ, R11 ;  /* 0x000000ffff067224 */ /* 0x000fe200078e000b */
[----:B------:R-:W-:Y:S02]  /*0330*/  ISETP.GE.AND.EX P1, PT, R16, c[0x0][0x174], PT, P1 ;  /* 0x00005d0010007a0c */ /* 0x000fe40003f26310 */
[----:B------:R-:W-:Y:S01]  /*0340*/  ISETP.GE.AND.EX P4, PT, R13, c[0x0][0x174], PT, P4 ;  /* 0x00005d000d007a0c */ /* 0x000fe20003f86340 */
[----:B------:R-:W-:Y:S01]  /*0350*/  IMAD.X R13, RZ, RZ, R18, P5 ;  /* 0x000000ffff0d7224 */ /* 0x000fe200028e0612 */
[----:B------:R-:W2:Y:S04]  /*0360*/  @!P2 LDG.E.CONSTANT R11, [R6.64+-0x800] ;  /* 0xfff80004060ba981 */ /* 0x000ea8000c1e9900 */
[----:B------:R-:W-:-:S05]  /*0370*/  ISETP.GE.AND.EX P3, PT, R13, c[0x0][0x174], PT, P3 ;  /* 0x00005d000d007a0c */ /* 0x000fca0003f66330 */
[----:B------:R-:W3:Y:S04]  /*0380*/  @!P1 LDG.E.CONSTANT R13, [R6.64+-0x400] ;  /* 0xfffc0004060d9981 */ /* 0x000ee8000c1e9900 */
[----:B------:R-:W4:Y:S04]  /*0390*/  @!P4 LDG.E.CONSTANT R17, [R6.64] ;  /* 0x000000040611c981 */ /* 0x000f28000c1e9900 */
[----:B------:R0:W5:Y:S01]  /*03a0*/  @!P3 LDG.E.CONSTANT R19, [R6.64+0x400] ;  /* 0x000400040613b981 */ /* 0x000162000c1e9900 */
[----:B------:R-:W-:-:S05]  /*03b0*/  IADD3 R8, P5, R8, 0x4, RZ ;  /* 0x0000000408087810 */ /* 0x000fca0007fbe0ff */
[----:B------:R-:W-:Y:S01]  /*03c0*/  IMAD.X R9, RZ, RZ, R9, P5 ;  /* 0x000000ffff097224 */ /* 0x000fe200028e0609 */
[----:B--2---:R-:W-:Y:S02]  /*03d0*/  @!P2 FMNMX R2, R2, R11, !PT ;  /* 0x0000000b0202a209 */ /* 0x004fe40007800000 */
[----:B------:R-:W-:-:S04]  /*03e0*/  IADD3 R11, P2, R8, R21, RZ ;  /* 0x00000015080b7210 */ /* 0x000fc80007f5e0ff */
[----:B------:R-:W-:Y:S01]  /*03f0*/  ISETP.NE.U32.AND P5, PT, R11, RZ, PT ;  /* 0x000000ff0b00720c */ /* 0x000fe20003fa5070 */
[----:B------:R-:W-:Y:S01]  /*0400*/  IMAD.X R11, R9, 0x1, R14, P2 ;  /* 0x00000001090b7824 */ /* 0x000fe200010e060e */
[----:B------:R-:W-:Y:S02]  /*0410*/  IADD3 R12, P2, R12, 0x400, RZ ;  /* 0x000004000c0c7810 */ /* 0x000fe40007f5e0ff */
[----:B---3--:R-:W-:Y:S02]  /*0420*/  @!P1 FMNMX R2, R2, R13, !PT ;  /* 0x0000000d02029209 */ /* 0x008fe40007800000 */
[----:B------:R-:W-:Y:S01]  /*0430*/  ISETP.NE.AND.EX P1, PT, R11, RZ, PT, P5 ;  /* 0x000000ff0b00720c */ /* 0x000fe20003f25350 */
[----:B------:R-:W-:Y:S01]  /*0440*/  IMAD.X R18, RZ, RZ, R18, P2 ;  /* 0x000000ffff127224 */ /* 0x000fe200010e0612 */
[----:B------:R-:W-:Y:S02]  /*0450*/  IADD3 R11, P5, R6, 0x1000, RZ ;  /* 0x00001000060b7810 */ /* 0x000fe40007fbe0ff */
[----:B----4-:R-:W-:-:S03]  /*0460*/  @!P4 FMNMX R2, R2, R17, !PT ;  /* 0x000000110202c209 */ /* 0x010fc60007800000 */
[----:B0-----:R-:W-:Y:S01]  /*0470*/  IMAD.X R7, RZ, RZ, R7, P5 ;  /* 0x000000ffff077224 */ /* 0x001fe200028e0607 */
[----:B-----5:R-:W-:-:S05]  /*0480*/  @!P3 FMNMX R2, R2, R19, !PT ;  /* 0x000000130202b209 */ /* 0x020fca0007800000 */
[----:B------:R-:W-:Y:S05]  /*0490*/  @P1 BRA `(.L_x_49) ;  /* 0xfffffde000001947 */ /* 0x000fea000383ffff */
.L_x_48:
[----:B-1----:R-:W-:Y:S05]  /*04a0*/  @!P0 BRA `(.L_x_47) ;  /* 0x0000019000008947 */ /* 0x002fea0003800000 */
[C---:B------:R-:W-:Y:S01]  /*04b0*/  SHF.L.U64.HI R9, R8.reuse, 0x8, R9 ;  /* 0x0000000808097819 */ /* 0x040fe20000010209 */
[----:B------:R-:W-:-:S04]  /*04c0*/  IMAD.SHL.U32 R8, R8, 0x100, RZ ;  /* 0x0000010008087824 */ /* 0x000fc800078e00ff */
[----:B------:R-:W-:Y:S01]  /*04d0*/  IMAD.WIDE.U32 R6, R5, c[0x0][0x170], R8 ;  /* 0x00005c0005067a25 */ /* 0x000fe200078e0008 */
[----:B0-----:R-:W-:-:S03]  /*04e0*/  IADD3 R11, P2, R10, R8, RZ ;  /* 0x000000080a0b7210 */ /* 0x001fc60007f5e0ff */
[----:B------:R-:W-:Y:S01]  /*04f0*/  IMAD R7, R5, c[0x0][0x174], R7 ;  /* 0x00005d0005077a24 */ /* 0x000fe200078e0207 */
[----:B------:R-:W-:Y:S01]  /*0500*/  IADD3 R12, P0, R10, R6, RZ ;  /* 0x000000060a0c7210 */ /* 0x000fe20007f1e0ff */
[----:B------:R-:W-:Y:S01]  /*0510*/  IMAD.X R9, RZ, RZ, R9, P2 ;  /* 0x000000ffff097224 */ /* 0x000fe200010e0609 */
[----:B------:R-:W-:Y:S02]  /*0520*/  IADD3 R5, P3, RZ, -R3, RZ ;  /* 0x80000003ff057210 */ /* 0x000fe40007f7e0ff */
[----:B------:R-:W-:Y:S01]  /*0530*/  LEA R6, P1, R12, c[0x0][0x160], 0x2 ;  /* 0x000058000c067a11 */ /* 0x000fe200078210ff */
[----:B------:R-:W-:Y:S02]  /*0540*/  IMAD.X R7, RZ, RZ, R7, P0 ;  /* 0x000000ffff077224 */ /* 0x000fe400000e0607 */
[----:B------:R-:W-:-:S03]  /*0550*/  IMAD.X R8, RZ, RZ, -0x1, P3 ;  /* 0xffffffffff087424 */ /* 0x000fc600018e06ff */
[----:B------:R-:W-:-:S02]  /*0560*/  LEA.HI.X R7, R12, c[0x0][0x164], R7, 0x2, P1 ;  /* 0x000059000c077a11 */ /* 0x000fc400008f1407 */
.L_x_50:
[----:B------:R-:W-:-:S04]  /*0570*/  ISETP.GE.U32.AND P0, PT, R11, c[0x0][0x170], PT ;  /* 0x00005c000b007a0c */ /* 0x000fc80003f06070 */
[----:B------:R-:W-:-:S13]  /*0580*/  ISETP.GE.AND.EX P0, PT, R9, c[0x0][0x174], PT, P0 ;  /* 0x00005d0009007a0c */ /* 0x000fda0003f06300 */
[----:B------:R0:W2:Y:S01]  /*0590*/  @!P0 LDG.E.CONSTANT R3, [R6.64] ;  /* 0x0000000406038981 */ /* 0x0000a2000c1e9900 */
[----:B------:R-:W-:Y:S02]  /*05a0*/  IADD3 R5, P1, R5, 0x1, RZ ;  /* 0x0000000105057810 */ /* 0x000fe40007f3e0ff */
[----:B------:R-:W-:-:S03]  /*05b0*/  IADD3 R11, P3, R11, 0x100, RZ ;  /* 0x000001000b0b7810 */ /* 0x000fc60007f7e0ff */
[----:B------:R-:W-:Y:S01]  /*05c0*/  IMAD.X R8, RZ, RZ, R8, P1 ;  /* 0x000000ffff087224 */ /* 0x000fe200008e0608 */
[----:B------:R-:W-:Y:S01]  /*05d0*/  ISETP.NE.U32.AND P1, PT, R5, RZ, PT ;  /* 0x000000ff0500720c */ /* 0x000fe20003f25070 */
[----:B------:R-:W-:Y:S01]  /*05e0*/  IMAD.X R9, RZ, RZ, R9, P3 ;  /* 0x000000ffff097224 */ /* 0x000fe200018e0609 */
[----:B0-----:R-:W-:Y:S02]  /*05f0*/  IADD3 R6, P2, R6, 0x400, RZ ;  /* 0x0000040006067810 */ /* 0x001fe40007f5e0ff */
[----:B------:R-:W-:-:S03]  /*0600*/  ISETP.NE.AND.EX P1, PT, R8, RZ, PT, P1 ;  /* 0x000000ff0800720c */ /* 0x000fc60003f25310 */
[----:B------:R-:W-:Y:S01]  /*0610*/  IMAD.X R7, RZ, RZ, R7, P2 ;  /* 0x000000ffff077224 */ /* 0x000fe200010e0607 */
[----:B--2---:R-:W-:-:S09]  /*0620*/  @!P0 FMNMX R2, R2, R3, !PT ;  /* 0x0000000302028209 */ /* 0x004fd20007800000 */
[----:B------:R-:W-:Y:S05]  /*0630*/  @P1 BRA `(.L_x_50) ;  /* 0xffffff3000001947 */ /* 0x000fea000383ffff */
.L_x_47:
[----:B------:R-:W1:Y:S01]  /*0640*/  SHFL.DOWN PT, R3, R2, 0x10, 0x1f ;  /* 0x0a001f0002037f89 */ /* 0x000e6200000e0000 */
[C---:B0-----:R-:W-:Y:S02]  /*0650*/  LOP3.LUT P2, RZ, R10.reuse, 0x1f, RZ, 0xc0, !PT ;  /* 0x0000001f0aff7812 */ /* 0x041fe4000784c0ff */
[----:B------:R-:W-:Y:S02]  /*0660*/  ISETP.GT.U32.AND P1, PT, R10, 0x7, PT ;  /* 0x000000070a00780c */ /* 0x000fe40003f24070 */
[----:B------:R-:W-:-:S09]  /*0670*/  ISETP.NE.AND P0, PT, R15, RZ, PT ;  /* 0x000000ff0f00720c */ /* 0x000fd20003f05270 */
[----:B------:R-:W-:-:S04]  /*0680*/  @!P2 SHF.R.U32.HI R9, RZ, 0x3, R10 ;  /* 0x00000003ff09a819 */ /* 0x000fc8000001160a */
[----:B------:R-:W-:Y:S02]  /*0690*/  @!P2 LOP3.LUT R9, R9, 0x1ffffffc, RZ, 0xc0, !PT ;  /* 0x1ffffffc0909a812 */ /* 0x000fe400078ec0ff */
[----:B-1----:R-:W-:-:S05]  /*06a0*/  FMNMX R3, R3, R2, !PT ;  /* 0x0000000203037209 */ /* 0x002fca0007800000 */
[----:B------:R-:W0:Y:S02]  /*06b0*/  SHFL.DOWN PT, R6, R3, 0x8, 0x1f ;  /* 0x09001f0003067f89 */ /* 0x000e2400000e0000 */
        /* <DEDUP_REMOVED lines=11> */
[----:B------:R-:W0:Y:S01]  /*0770*/  @!P1 LDS R2, [R10.X4+0x8] ;  /* 0x000008000a029984 */ /* 0x000e220000004800 */
[----:B------:R-:W-:-:S03]  /*0780*/  ISETP.NE.AND P1, PT, R10, RZ, PT ;  /* 0x000000ff0a00720c */ /* 0x000fc60003f25270 */
[----:B0-----:R-:W0:Y:S02]  /*0790*/  SHFL.DOWN PT, R3, R2, 0x4, 0x1f ;  /* 0x08801f0002037f89 */ /* 0x001e2400000e0000 */
[----:B0-----:R-:W-:Y:S02]  /*07a0*/  FMNMX R3, R2, R3, !PT ;  /* 0x0000000302037209 */ /* 0x001fe40007800000 */
[----:B------:R-:W-:-:S03]  /*07b0*/  P2R R2, PR, RZ, 0x2 ;  /* 0x00000002ff027803 */ /* 0x000fc60000000000 */
        /* <DEDUP_REMOVED lines=11> */
[----:B------:R-:W-:Y:S01]  /*0870*/  ISETP.GT.U32.AND P0, PT, R4, 0x1, PT ;  /* 0x000000010400780c */ /* 0x000fe20003f04070 */
[----:B------:R-:W0:Y:S01]  /*0880*/  LDS R6, [0x48] ;  /* 0x00004800ff067984 */ /* 0x000e220000000800 */
[----:B------:R-:W-:-:S02]  /*0890*/  IMAD.MOV.U32 R5, RZ, RZ, RZ ;  /* 0x000000ffff057224 */ /* 0x000fc400078e00ff */
[----:B------:R-:W-:Y:S01]  /*08a0*/  ISETP.GT.AND.EX P0, PT, R0, RZ, PT, P0 ;  /* 0x000000ff0000720c */ /* 0x000fe20003f04300 */
[----:B------:R-:W1:Y:S01]  /*08b0*/  S2R R7, SR_CTAID.X ;  /* 0x0000000000077919 */ /* 0x000e620000002500 */
[----:B------:R-:W-:Y:S02]  /*08c0*/  IMAD.MOV.U32 R9, RZ, RZ, RZ ;  /* 0x000000ffff097224 */ /* 0x000fe400078e00ff */
[----:B------:R-:W-:Y:S01]  /*08d0*/  SEL R13, R4, 0x1, P0 ;  /* 0x00000001040d7807 */ /* 0x000fe20000000000 */
[----:B------:R-:W-:Y:S01]  /*08e0*/  IMAD.MOV.U32 R12, RZ, RZ, RZ ;  /* 0x000000ffff0c7224 */ /* 0x000fe200078e00ff */
[----:B------:R-:W-:Y:S02]  /*08f0*/  SEL R17, R0, RZ, P0 ;  /* 0x000000ff00117207 */ /* 0x000fe40000000000 */
[C---:B------:R-:W-:Y:S02]  /*0900*/  IADD3 R2, P1, R13.reuse, -0x1, RZ ;  /* 0xffffffff0d027810 */ /* 0x040fe40007f3e0ff */
[----:B------:R-:W-:-:S02]  /*0910*/  LOP3.LUT R8, R13, 0x3, RZ, 0xc0, !PT ;  /* 0x000000030d087812 */ /* 0x000fc400078ec0ff */
[----:B------:R-:W-:Y:S02]  /*0920*/  ISETP.GE.U32.AND P0, PT, R2, 0x3, PT ;  /* 0x000000030200780c */ /* 0x000fe40003f06070 */
[----:B------:R-:W-:-:S04]  /*0930*/  IADD3.X R2, R17, -0x1, RZ, P1, !PT ;  /* 0xffffffff11027810 */ /* 0x000fc80000ffe4ff */
[----:B------:R-:W-:-:S13]  /*0940*/  ISETP.GE.U32.AND.EX P0, PT, R2, RZ, PT, P0 ;  /* 0x000000ff0200720c */ /* 0x000fda0003f06100 */
[----:B------:R-:W-:Y:S05]  /*0950*/  @!P0 BRA `(.L_x_52) ;  /* 0x000004d000008947 */ /* 0x000fea0003800000 */
[----:B-1----:R-:W-:Y:S01]  /*0960*/  IMAD.MOV.U32 R11, RZ, RZ, RZ ;  /* 0x000000ffff0b7224 */ /* 0x002fe200078e00ff */
[----:B------:R-:W-:Y:S01]  /*0970*/  IADD3 R14, P0, R8, -R13, RZ ;  /* 0x8000000d080e7210 */ /* 0x000fe20007f1e0ff */
[----:B------:R-:W-:Y:S02]  /*0980*/  IMAD.MOV.U32 R22, RZ, RZ, RZ ;  /* 0x000000ffff167224 */ /* 0x000fe400078e00ff */
[----:B------:R-:W-:-:S04]  /*0990*/  IMAD.WIDE.U32 R2, R7, c[0x0][0x170], R10 ;  /* 0x00005c0007027a25 */ /* 0x000fc800078e000a */
[----:B------:R-:W-:Y:S01]  /*09a0*/  IMAD R3, R7, c[0x0][0x174], R3 ;  /* 0x00005d0007037a24 */ /* 0x000fe200078e0203 */
[----:B------:R-:W-:Y:S01]  /*09b0*/  LEA R16, P1, R2, c[0x0][0x160], 0x2 ;  /* 0x0000580002107a11 */ /* 0x000fe200078210ff */
[----:B------:R-:W-:Y:S02]  /*09c0*/  IMAD.MOV.U32 R11, RZ, RZ, R10 ;  /* 0x000000ffff0b7224 */ /* 0x000fe400078e000a */
[----:B------:R-:W-:Y:S01]  /*09d0*/  IMAD.X R13, RZ, RZ, ~R17, P0 ;  /* 0x000000ffff0d7224 */ /* 0x000fe200000e0e11 */
[----:B------:R-:W-:Y:S02]  /*09e0*/  IADD3 R16, P2, R16, 0x800, RZ ;  /* 0x0000080010107810 */ /* 0x000fe40007f5e0ff */
[----:B------:R-:W-:-:S05]  /*09f0*/  LEA.HI.X R3, R2, c[0x0][0x164], R3, 0x2, P1 ;  /* 0x0000590002037a11 */ /* 0x000fca00008f1403 */
[----:B------:R-:W-:-:S02]  /*0a00*/  IMAD.X R3, RZ, RZ, R3, P2 ;  /* 0x000000ffff037224 */ /* 0x000fc400010e0603 */
.L_x_53:
[----:B------:R-:W-:Y:S01]  /*0a10*/  ISETP.GE.U32.AND P1, PT, R11, c[0x0][0x170], PT ;  /* 0x00005c000b007a0c */ /* 0x000fe20003f26070 */
[----:B------:R-:W-:-:S03]  /*0a20*/  IMAD.MOV.U32 R2, RZ, RZ, R16 ;  /* 0x000000ffff027224 */ /* 0x000fc600078e0010 */
[----:B------:R-:W-:-:S13]  /*0a30*/  ISETP.GE.AND.EX P1, PT, R22, c[0x0][0x174], PT, P1 ;  /* 0x00005d0016007a0c */ /* 0x000fda0003f26310 */
[----:B------:R-:W2:Y:S01]  /*0a40*/  @!P1 LDG.E.CONSTANT R17, [R2.64+-0x800] ;  /* 0xfff8000402119981 */ /* 0x000ea2000c1e9900 */
        /* <DEDUP_REMOVED lines=9> */
[----:B------:R-:W2:Y:S01]  /*0ae0*/  @!P3 LDG.E.CONSTANT R19, [R2.64+-0x400] ;  /* 0xfffc00040213b981 */ /* 0x000ea2000c1e9900 */
        /* <DEDUP_REMOVED lines=17> */
[----:B------:R-:W2:Y:S01]  /*0c00*/  @!P4 LDG.E.CONSTANT R17, [R2.64] ;  /* 0x000000040211c981 */ /* 0x000ea2000c1e9900 */
[----:B------:R-:W-:-:S05]  /*0c10*/  PLOP3.LUT P1, PT, PT, PT, PT, 0x80, 0x0 ;  /* 0x000000000000781c */ /* 0x000fca0003f2f070 */
[----:B------:R-:W3:Y:S01]  /*0c20*/  @!P5 LDG.E.CONSTANT R21, [R2.64+0x400] ;  /* 0x000400040215d981 */ /* 0x000ee2000c1e9900 */
[----:B------:R-:W-:-:S04]  /*0c30*/  @!P0 FMUL R19, R19, 0.5 ;  /* 0x3f00000013138820 */ /* 0x000fc80000400000 */
[----:B------:R-:W0:Y:S02]  /*0c40*/  @!P3 MUFU.EX2 R16, R19 ;  /* 0x000000130010b308 */ /* 0x000e240000000800 */
[----:B0-----:R-:W-:Y:S01]  /*0c50*/  @!P0 FMUL R16, R16, R16 ;  /* 0x0000001010108220 */ /* 0x001fe20000400000 */
[----:B------:R-:W-:-:S03]  /*0c60*/  IADD3 R9, P0, R9, 0x4, RZ ;  /* 0x0000000409097810 */ /* 0x000fc60007f1e0ff */
[----:B------:R-:W-:Y:S02]  /*0c70*/  @!P3 FADD R5, R5, R16 ;  /* 0x000000100505b221 */ /* 0x000fe40000000000 */
[----:B------:R-:W-:Y:S01]  /*0c80*/  IMAD.X R12, RZ, RZ, R12, P0 ;  /* 0x000000ffff0c7224 */ /* 0x000fe200000e060c */
[----:B--2---:R-:W-:-:S04]  /*0c90*/  @!P4 FADD R17, -R6, R17 ;  /* 0x000000110611c221 */ /* 0x004fc80000000100 */
[----:B------:R-:W-:-:S05]  /*0ca0*/  @!P4 FMUL R17, R17, 1.4426950216293334961 ;  /* 0x3fb8aa3b1111c820 */ /* 0x000fca0000400000 */
[----:B------:R-:W-:-:S04]  /*0cb0*/  @!P4 FSETP.GEU.AND P2, PT, R17, -126, PT ;  /* 0xc2fc00001100c80b */ /* 0x000fc80003f4e000 */
[----:B------:R-:W-:Y:S01]  /*0cc0*/  @!P4 PLOP3.LUT P1, PT, P2, PT, PT, 0x80, 0x0 ;  /* 0x000000000000c81c */ /* 0x000fe2000172f070 */
[----:B---3--:R-:W-:-:S04]  /*0cd0*/  @!P5 FADD R21, -R6, R21 ;  /* 0x000000150615d221 */ /* 0x008fc80000000100 */
[----:B------:R-:W-:Y:S01]  /*0ce0*/  @!P5 FMUL R21, R21, 1.4426950216293334961 ;  /* 0x3fb8aa3b1515d820 */ /* 0x000fe20000400000 */
[----:B------:R-:W-:-:S04]  /*0cf0*/  PLOP3.LUT P2, PT, PT, PT, PT, 0x80, 0x0 ;  /* 0x000000000000781c */ /* 0x000fc80003f4f070 */
[----:B------:R-:W-:-:S03]  /*0d00*/  @!P5 FSETP.GEU.AND P6, PT, R21, -126, PT ;  /* 0xc2fc00001500d80b */ /* 0x000fc60003fce000 */
[----:B------:R-:W-:Y:S01]  /*0d10*/  @!P1 FMUL R17, R17, 0.5 ;  /* 0x3f00000011119820 */ /* 0x000fe20000400000 */
[----:B------:R-:W-:-:S03]  /*0d20*/  @!P5 PLOP3.LUT P2, PT, P6, PT, PT, 0x80, 0x0 ;  /* 0x000000000000d81c */ /* 0x000fc6000374f070 */
[----:B------:R-:W0:Y:S10]  /*0d30*/  @!P4 MUFU.EX2 R18, R17 ;  /* 0x000000110012c308 */ /* 0x000e340000000800 */
[----:B------:R-:W-:Y:S01]  /*0d40*/  @!P2 FMUL R21, R21, 0.5 ;  /* 0x3f0000001515a820 */ /* 0x000fe20000400000 */
[----:B0-----:R-:W-:-:S03]  /*0d50*/  @!P1 FMUL R18, R18, R18 ;  /* 0x0000001212129220 */ /* 0x001fc60000400000 */
[----:B------:R-:W0:Y:S01]  /*0d60*/  @!P5 MUFU.EX2 R16, R21 ;  /* 0x000000150010d308 */ /* 0x000e220000000800 */
[----:B------:R-:W-:Y:S01]  /*0d70*/  @!P4 FADD R5, R5, R18 ;  /* 0x000000120505c221 */ /* 0x000fe20000000000 */
[----:B------:R-:W-:-:S04]  /*0d80*/  IADD3 R18, P1, R9, R14, RZ ;  /* 0x0000000e09127210 */ /* 0x000fc80007f3e0ff */
[----:B------:R-:W-:Y:S01]  /*0d90*/  ISETP.NE.U32.AND P0, PT, R18, RZ, PT ;  /* 0x000000ff1200720c */ /* 0x000fe20003f05070 */
[----:B------:R-:W-:-:S05]  /*0da0*/  IMAD.X R17, R12, 0x1, R13, P1 ;  /* 0x000000010c117824 */ /* 0x000fca00008e060d */
[----:B------:R-:W-:Y:S01]  /*0db0*/  ISETP.NE.AND.EX P0, PT, R17, RZ, PT, P0 ;  /* 0x000000ff1100720c */ /* 0x000fe20003f05300 */
[----:B0-----:R-:W-:Y:S01]  /*0dc0*/  @!P2 FMUL R16, R16, R16 ;  /* 0x000000101010a220 */ /* 0x001fe20000400000 */
[----:B------:R-:W-:-:S03]  /*0dd0*/  IADD3 R11, P1, R11, 0x400, RZ ;  /* 0x000004000b0b7810 */ /* 0x000fc60007f3e0ff */
[----:B------:R-:W-:Y:S01]  /*0de0*/  @!P5 FADD R5, R5, R16 ;  /* 0x000000100505d221 */ /* 0x000fe20000000000 */
[----:B------:R-:W-:Y:S01]  /*0df0*/  IADD3 R16, P2, R2, 0x1000, RZ ;  /* 0x0000100002107810 */ /* 0x000fe20007f5e0ff */
[----:B------:R-:W-:-:S04]  /*0e00*/  IMAD.X R22, RZ, RZ, R22, P1 ;  /* 0x000000ffff167224 */ /* 0x000fc800008e0616 */
[----:B------:R-:W-:Y:S02]  /*0e10*/  IMAD.X R3, RZ, RZ, R3, P2 ;  /* 0x000000ffff037224 */ /* 0x000fe400010e0603 */
[----:B------:R-:W-:Y:S05]  /*0e20*/  @P0 BRA `(.L_x_53) ;  /* 0xfffffbe000000947 */ /* 0x000fea000383ffff */
.L_x_52:
[----:B-1----:R-:W-:-:S04]  /*0e30*/  ISETP.NE.U32.AND P0, PT, R8, RZ, PT ;  /* 0x000000ff0800720c */ /* 0x002fc80003f05070 */
[----:B------:R-:W-:-:S13]  /*0e40*/  ISETP.NE.AND.EX P0, PT, RZ, RZ, PT, P0 ;  /* 0x000000ffff00720c */ /* 0x000fda0003f05300 */
[----:B------:R-:W-:Y:S05]  /*0e50*/  @!P0 BRA `(.L_x_51) ;  /* 0x0000022000008947 */ /* 0x000fea0003800000 */
[C---:B------:R-:W-:Y:S01]  /*0e60*/  SHF.L.U64.HI R13, R9.reuse, 0x8, R12 ;  /* 0x00000008090d7819 */ /* 0x040fe2000001020c */
[----:B------:R-:W-:Y:S01]  /*0e70*/  IMAD.SHL.U32 R12, R9, 0x100, RZ ;  /* 0x00000100090c7824 */ /* 0x000fe200078e00ff */
[----:B------:R-:W-:-:S03]  /*0e80*/  IADD3 R9, P1, RZ, -R8, RZ ;  /* 0x80000008ff097210 */ /* 0x000fc60007f3e0ff */
[----:B------:R-:W-:Y:S01]  /*0e90*/  IMAD.WIDE.U32 R2, R7, c[0x0][0x170], R12 ;  /* 0x00005c0007027a25 */ /* 0x000fe200078e000c */
[----:B------:R-:W-:-:S03]  /*0ea0*/  IADD3 R12, P0, R10, R12, RZ ;  /* 0x0000000c0a0c7210 */ /* 0x000fc60007f1e0ff */
[----:B------:R-:W-:Y:S01]  /*0eb0*/  IMAD R7, R7, c[0x0][0x174], R3 ;  /* 0x00005d0007077a24 */ /* 0x000fe200078e0203 */
[----:B------:R-:W-:Y:S01]  /*0ec0*/  IADD3 R3, P2, R10, R2, RZ ;  /* 0x000000020a037210 */ /* 0x000fe20007f5e0ff */
[----:B------:R-:W-:Y:S02]  /*0ed0*/  IMAD.X R11, RZ, RZ, -0x1, P1 ;  /* 0xffffffffff0b7424 */ /* 0x000fe400008e06ff */
[----:B------:R-:W-:Y:S02]  /*0ee0*/  IMAD.X R13, RZ, RZ, R13, P0 ;  /* 0x000000ffff0d7224 */ /* 0x000fe400000e060d */
[----:B------:R-:W-:Y:S01]  /*0ef0*/  IMAD.X R8, RZ, RZ, R7, P2 ;  /* 0x000000ffff087224 */ /* 0x000fe200010e0607 */
[----:B------:R-:W-:-:S04]  /*0f00*/  LEA R2, P2, R3, c[0x0][0x160], 0x2 ;  /* 0x0000580003027a11 */ /* 0x000fc800078410ff */
[----:B------:R-:W-:-:S02]  /*0f10*/  LEA.HI.X R17, R3, c[0x0][0x164], R8, 0x2, P2 ;  /* 0x0000590003117a11 */ /* 0x000fc400010f1408 */
.L_x_54:
        /* <DEDUP_REMOVED lines=22> */
.L_x_51:
[----:B------:R-:W1:Y:S01]  /*1080*/  SHFL.DOWN PT, R2, R5, 0x10, 0x1f ;  /* 0x0a001f0005027f89 */ /* 0x000e6200000e0000 */
[C---:B------:R-:W-:Y:S02]  /*1090*/  LOP3.LUT P2, RZ, R10.reuse, 0x1f, RZ, 0xc0, !PT ;  /* 0x0000001f0aff7812 */ /* 0x040fe4000784c0ff */
[----:B------:R-:W-:Y:S02]  /*10a0*/  ISETP.GT.U32.AND P1, PT, R10, 0x7, PT ;  /* 0x000000070a00780c */ /* 0x000fe40003f24070 */
[----:B------:R-:W-:-:S09]  /*10b0*/  ISETP.NE.AND P0, PT, R15, RZ, PT ;  /* 0x000000ff0f00720c */ /* 0x000fd20003f05270 */
[----:B------:R-:W-:-:S04]  /*10c0*/  @!P2 SHF.R.U32.HI R9, RZ, 0x3, R10 ;  /* 0x00000003ff09a819 */ /* 0x000fc8000001160a */
[----:B------:R-:W-:Y:S01]  /*10d0*/  @!P2 LOP3.LUT R9, R9, 0x1ffffffc, RZ, 0xc0, !PT ;  /* 0x1ffffffc0909a812 */ /* 0x000fe200078ec0ff */
[----:B-1----:R-:W-:-:S05]  /*10e0*/  FADD R2, R2, R5 ;  /* 0x0000000502027221 */ /* 0x002fca0000000000 */
[----:B------:R-:W1:Y:S02]  /*10f0*/  SHFL.DOWN PT, R3, R2, 0x8, 0x1f ;  /* 0x09001f0002037f89 */ /* 0x000e6400000e0000 */
[----:B-1----:R-:W-:-:S05]  /*1100*/  FADD R3, R2, R3 ;  /* 0x0000000302037221 */ /* 0x002fca0000000000 */
[----:B0-----:R-:W0:Y:S02]  /*1110*/  SHFL.DOWN PT, R6, R3, 0x4, 0x1f ;  /* 0x08801f0003067f89 */ /* 0x001e2400000e0000 */
[----:B0-----:R-:W-:-:S05]  /*1120*/  FADD R6, R3, R6 ;  /* 0x0000000603067221 */ /* 0x001fca0000000000 */
[----:B------:R-:W0:Y:S02]  /*1130*/  SHFL.DOWN PT, R7, R6, 0x2, 0x1f ;  /* 0x08401f0006077f89 */ /* 0x000e2400000e0000 */
[----:B0-----:R-:W-:-:S05]  /*1140*/  FADD R7, R6, R7 ;  /* 0x0000000706077221 */ /* 0x001fca0000000000 */
[----:B------:R-:W0:Y:S02]  /*1150*/  SHFL.DOWN PT, R8, R7, 0x1, 0x1f ;  /* 0x08201f0007087f89 */ /* 0x000e2400000e0000 */
[----:B0-----:R-:W-:-:S05]  /*1160*/  FADD R8, R7, R8 ;  /* 0x0000000807087221 */ /* 0x001fca0000000000 */
[----:B------:R-:W-:Y:S04]  /*1170*/  @!P2 STS [R9+0x28], R8 ;  /* 0x000028080900a388 */ /* 0x000fe80000000800 */
[----:B------:R-:W-:Y:S06]  /*1180*/  BAR.SYNC 0x0 ;  /* 0x0000000000007b1d */ /* 0x000fec0000000000 */
[----:B------:R-:W0:Y:S01]  /*1190*/  @!P1 LDS R5, [R10.X4+0x28] ;  /* 0x000028000a059984 */ /* 0x000e220000004800 */
[----:B------:R-:W-:-:S03]  /*11a0*/  ISETP.NE.AND P1, PT, R10, RZ, PT ;  /* 0x000000ff0a00720c */ /* 0x000fc60003f25270 */
[----:B0-----:R-:W0:Y:S02]  /*11b0*/  SHFL.DOWN PT, R2, R5, 0x4, 0x1f ;  /* 0x08801f0005027f89 */ /* 0x001e2400000e0000 */
        /* <DEDUP_REMOVED lines=12> */
[----:B------:R-:W-:Y:S01]  /*1280*/  ISETP.GT.U32.AND P0, PT, R4, 0x1, PT ;  /* 0x000000010400780c */ /* 0x000fe20003f04070 */
[----:B------:R-:W-:-:S02]  /*1290*/  IMAD.MOV.U32 R13, RZ, RZ, RZ ;  /* 0x000000ffff0d7224 */ /* 0x000fc400078e00ff */
[----:B------:R-:W1:Y:S01]  /*12a0*/  S2R R12, SR_CTAID.X ;  /* 0x00000000000c7919 */ /* 0x000e620000002500 */
[----:B------:R-:W-:Y:S01]  /*12b0*/  ISETP.GT.AND.EX P0, PT, R0, RZ, PT, P0 ;  /* 0x000000ff0000720c */ /* 0x000fe20003f04300 */
[----:B------:R-:W-:-:S03]  /*12c0*/  IMAD.MOV.U32 R14, RZ, RZ, RZ ;  /* 0x000000ffff0e7224 */ /* 0x000fc600078e00ff */
[----:B------:R-:W-:Y:S02]  /*12d0*/  SEL R16, R4, 0x1, P0 ;  /* 0x0000000104107807 */ /* 0x000fe40000000000 */
[----:B------:R-:W-:Y:S02]  /*12e0*/  SEL R17, R0, RZ, P0 ;  /* 0x000000ff00117207 */ /* 0x000fe40000000000 */
[C---:B------:R-:W-:Y:S02]  /*12f0*/  IADD3 R4, P1, R16.reuse, -0x1, RZ ;  /* 0xffffffff10047810 */ /* 0x040fe40007f3e0ff */
[----:B------:R-:W-:Y:S02]  /*1300*/  LOP3.LUT R11, R16, 0x3, RZ, 0xc0, !PT ;  /* 0x00000003100b7812 */ /* 0x000fe400078ec0ff */
[----:B------:R-:W-:Y:S02]  /*1310*/  ISETP.GE.U32.AND P0, PT, R4, 0x3, PT ;  /* 0x000000030400780c */ /* 0x000fe40003f06070 */
[----:B------:R-:W-:-:S04]  /*1320*/  IADD3.X R0, R17, -0x1, RZ, P1, !PT ;  /* 0xffffffff11007810 */ /* 0x000fc80000ffe4ff */
[----:B------:R-:W-:-:S13]  /*1330*/  ISETP.GE.U32.AND.EX P0, PT, R0, RZ, PT, P0 ;  /* 0x000000ff0000720c */ /* 0x000fda0003f06100 */
[----:B------:R-:W-:Y:S05]  /*1340*/  @!P0 BRA `(.L_x_55) ;  /* 0x0000090000008947 */ /* 0x000fea0003800000 */
[--C-:B-1----:R-:W-:Y:S01]  /*1350*/  IMAD.MOV.U32 R4, RZ, RZ, R10.reuse ;  /* 0x000000ffff047224 */ /* 0x102fe200078e000a */
[----:B------:R-:W-:Y:S01]  /*1360*/  IADD3 R16, P2, R11, -R16, RZ ;  /* 0x800000100b107210 */ /* 0x000fe20007f5e0ff */
[----:B------:R-:W-:Y:S02]  /*1370*/  IMAD.MOV.U32 R5, RZ, RZ, RZ ;  /* 0x000000ffff057224 */ /* 0x000fe400078e00ff */
[----:B------:R-:W-:Y:S02]  /*1380*/  IMAD.MOV.U32 R15, RZ, RZ, R10 ;  /* 0x000000ffff0f7224 */ /* 0x000fe400078e000a */
[----:B------:R-:W-:-:S04]  /*1390*/  IMAD.WIDE.U32 R4, R12, c[0x0][0x170], R4 ;  /* 0x00005c000c047a25 */ /* 0x000fc800078e0004 */
[----:B------:R-:W-:Y:S01]  /*13a0*/  IMAD R7, R12, c[0x0][0x174], R5 ;  /* 0x00005d000c077a24 */ /* 0x000fe200078e0205 */
[C---:B------:R-:W-:Y:S01]  /*13b0*/  LEA R0, P0, R4.reuse, c[0x0][0x168], 0x1 ;  /* 0x00005a0004007a11 */ /* 0x040fe200078008ff */
[----:B------:R-:W-:Y:S01]  /*13c0*/  IMAD.MOV.U32 R23, RZ, RZ, RZ ;  /* 0x000000ffff177224 */ /* 0x000fe200078e00ff */
[C---:B------:R-:W-:Y:S01]  /*13d0*/  LEA R6, P3, R4.reuse, c[0x0][0x160], 0x2 ;  /* 0x0000580004067a11 */ /* 0x040fe200078610ff */
[----:B------:R-:W-:Y:S01]  /*13e0*/  IMAD.X R17, RZ, RZ, ~R17, P2 ;  /* 0x000000ffff117224 */ /* 0x000fe200010e0e11 */
[--C-:B------:R-:W-:Y:S02]  /*13f0*/  LEA.HI.X R5, R4, c[0x0][0x16c], R7.reuse, 0x1, P0 ;  /* 0x00005b0004057a11 */ /* 0x100fe400000f0c07 */
[----:B------:R-:W-:Y:S02]  /*1400*/  IADD3 R0, P1, R0, 0x400, RZ ;  /* 0x0000040000007810 */ /* 0x000fe40007f3e0ff */
[----:B------:R-:W-:Y:S02]  /*1410*/  IADD3 R6, P4, R6, 0x800, RZ ;  /* 0x0000080006067810 */ /* 0x000fe40007f9e0ff */
[----:B------:R-:W-:Y:S01]  /*1420*/  LEA.HI.X R7, R4, c[0x0][0x164], R7, 0x2, P3 ;  /* 0x0000590004077a11 */ /* 0x000fe200018f1407 */
[----:B------:R-:W-:-:S04]  /*1430*/  IMAD.X R5, RZ, RZ, R5, P1 ;  /* 0x000000ffff057224 */ /* 0x000fc800008e0605 */
[----:B------:R-:W-:-:S02]  /*1440*/  IMAD.X R7, RZ, RZ, R7, P4 ;  /* 0x000000ffff077224 */ /* 0x000fc400020e0607 */
.L_x_72:
[----:B------:R-:W-:Y:S01]  /*1450*/  ISETP.GE.U32.AND P0, PT, R15, c[0x0][0x170], PT ;  /* 0x00005c000f007a0c */ /* 0x000fe20003f06070 */
[----:B------:R-:W-:Y:S01]  /*1460*/  BSSY B0, `(.L_x_56) ;  /* 0x000001a000007945 */ /* 0x000fe20003800000 */
[----:B------:R-:W-:Y:S02]  /*1470*/  IMAD.MOV.U32 R4, RZ, RZ, R0 ;  /* 0x000000ffff047224 */ /* 0x000fe400078e0000 */
[----:B------:R-:W-:-:S13]  /*1480*/  ISETP.GE.AND.EX P0, PT, R23, c[0x0][0x174], PT, P0 ;  /* 0x00005d0017007a0c */ /* 0x000fda0003f06300 */
[----:B------:R-:W-:Y:S05]  /*1490*/  @P0 BRA `(.L_x_57) ;  /* 0x0000016000000947 */ /* 0x000fea0003800000 */
[----:B------:R-:W2:Y:S01]  /*14a0*/  LDG.E.CONSTANT R9, [R6.64+-0x800] ;  /* 0xfff8000406097981 */ /* 0x000ea2000c1e9900 */
        /* <DEDUP_REMOVED lines=16> */
[----:B------:R-:W-:Y:S05]  /*15b0*/  CALL.REL.NOINC `($fused_softmax_cast_n_2561_to_3072__kernel$__cuda_sm3x_div_rn_noftz_f32_slowpath) ;  /* 0x00000a1000007944 */ /* 0x000fea0003c00000 */
[----:B0-----:R-:W-:-:S02]  /*15c0*/  IMAD.MOV.U32 R8, RZ, RZ, R0 ;  /* 0x000000ffff087224 */ /* 0x001fc400078e0000 */
.L_x_59:
[----:B------:R-:W-:Y:S05]  /*15d0*/  BSYNC B1 ;  /* 0x0000000000017941 */ /* 0x000fea0003800000 */
.L_x_58:
[----:B------:R-:W-:-:S05]  /*15e0*/  F2FP.PACK_AB R8, RZ, R8 ;  /* 0x00000008ff08723e */ /* 0x000fca00000000ff */
[----:B------:R0:W-:Y:S02]  /*15f0*/  STG.E.U16 [R4.64+-0x400], R8 ;  /* 0xfffc000804007986 */ /* 0x0001e4000c101504 */
.L_x_57:
[----:B------:R-:W-:Y:S05]  /*1600*/  BSYNC B0 ;  /* 0x0000000000007941 */ /* 0x000fea0003800000 */
.L_x_56:
[----:B------:R-:W-:Y:S01]  /*1610*/  IADD3 R0, P1, R15, 0x100, RZ ;  /* 0x000001000f007810 */ /* 0x000fe20007f3e0ff */
[----:B------:R-:W-:Y:S03]  /*1620*/  BSSY B0, `(.L_x_60) ;  /* 0x000001b000007945 */ /* 0x000fe60003800000 */
[----:B------:R-:W-:Y:S01]  /*1630*/  ISETP.GE.U32.AND P0, PT, R0, c[0x0][0x170], PT ;  /* 0x00005c0000007a0c */ /* 0x000fe20003f06070 */
[----:B------:R-:W-:-:S05]  /*1640*/  IMAD.X R0, RZ, RZ, R23, P1 ;  /* 0x000000ffff007224 */ /* 0x000fca00008e0617 */
        /* <DEDUP_REMOVED lines=20> */
[----:B------:R-:W-:Y:S05]  /*1790*/  CALL.REL.NOINC `($fused_softmax_cast_n_2561_to_3072__kernel$__cuda_sm3x_div_rn_noftz_f32_slowpath) ;  /* 0x0000083000007944 */ /* 0x000fea0003c00000 */
.L_x_63:
[----:B------:R-:W-:Y:S05]  /*17a0*/  BSYNC B1 ;  /* 0x0000000000017941 */ /* 0x000fea0003800000 */
.L_x_62:
[----:B0-----:R-:W-:-:S05]  /*17b0*/  F2FP.PACK_AB R0, RZ, R0 ;  /* 0x00000000ff00723e */ /* 0x001fca00000000ff */
[----:B------:R0:W-:Y:S02]  /*17c0*/  STG.E.U16 [R4.64+-0x200], R0 ;  /* 0xfffe000004007986 */ /* 0x0001e4000c101504 */
.L_x_61:
[----:B------:R-:W-:Y:S05]  /*17d0*/  BSYNC B0 ;  /* 0x0000000000007941 */ /* 0x000fea0003800000 */
.L_x_60:
[----:B0-----:R-:W-:Y:S01]  /*17e0*/  IADD3 R0, P1, R15, 0x200, RZ ;  /* 0x000002000f007810 */ /* 0x001fe20007f3e0ff */
[----:B------:R-:W-:Y:S03]  /*17f0*/  BSSY B0, `(.L_x_64) ;  /* 0x000001b000007945 */ /* 0x000fe60003800000 */
[----:B------:R-:W-:Y:S01]  /*1800*/  ISETP.GE.U32.AND P0, PT, R0, c[0x0][0x170], PT ;  /* 0x00005c0000007a0c */ /* 0x000fe20003f06070 */
[----:B------:R-:W-:-:S05]  /*1810*/  IMAD.X R0, RZ, RZ, R23, P1 ;  /* 0x000000ffff007224 */ /* 0x000fca00008e0617 */
[----:B------:R-:W-:-:S13]  /*1820*/  ISETP.GE.AND.EX P0, PT, R0, c[0x0][0x174], PT, P0 ;  /* 0x00005d0000007a0c */ /* 0x000fda0003f06300 */
[----:B------:R-:W-:Y:S05]  /*1830*/  @P0 BRA `(.L_x_65) ;  /* 0x0000016000000947 */ /* 0x000fea0003800000 */
[----:B------:R-:W2:Y:S01]  /*1840*/  LDG.E.CONSTANT R9, [R6.64] ;  /* 0x0000000406097981 */ /* 0x000ea2000c1e9900 */
        /* <DEDUP_REMOVED lines=18> */
.L_x_67:
[----:B------:R-:W-:Y:S05]  /*1970*/  BSYNC B1 ;  /* 0x0000000000017941 */ /* 0x000fea0003800000 */
.L_x_66:
[----:B0-----:R-:W-:-:S05]  /*1980*/  F2FP.PACK_AB R0, RZ, R0 ;  /* 0x00000000ff00723e */ /* 0x001fca00000000ff */
[----:B------:R0:W-:Y:S02]  /*1990*/  STG.E.U16 [R4.64], R0 ;  /* 0x0000000004007986 */ /* 0x0001e4000c101504 */
.L_x_65:
[----:B------:R-:W-:Y:S05]  /*19a0*/  BSYNC B0 ;  /* 0x0000000000007941 */ /* 0x000fea0003800000 */
.L_x_64:
        /* <DEDUP_REMOVED lines=25> */
.L_x_71:
[----:B------:R-:W-:Y:S05]  /*1b40*/  BSYNC B1 ;  /* 0x0000000000017941 */ /* 0x000fea0003800000 */
.L_x_70:
[----:B0-----:R-:W-:-:S05]  /*1b50*/  F2FP.PACK_AB R0, RZ, R0 ;  /* 0x00000000ff00723e */ /* 0x001fca00000000ff */
[----:B------:R0:W-:Y:S02]  /*1b60*/  STG.E.U16 [R4.64+0x200], R0 ;  /* 0x0002000004007986 */ /* 0x0001e4000c101504 */
.L_x_69:
[----:B------:R-:W-:Y:S05]  /*1b70*/  BSYNC B0 ;  /* 0x0000000000007941 */ /* 0x000fea0003800000 */
.L_x_68:
[----:B------:R-:W-:Y:S02]  /*1b80*/  IADD3 R13, P0, R13, 0x4, RZ ;  /* 0x000000040d0d7810 */ /* 0x000fe40007f1e0ff */
[----:B------:R-:W-:Y:S02]  /*1b90*/  IADD3 R6, P3, R6, 0x1000, RZ ;  /* 0x0000100006067810 */ /* 0x000fe40007f7e0ff */
[----:B0-----:R-:W-:Y:S01]  /*1ba0*/  IADD3 R0, P1, R13, R16, RZ ;  /* 0x000000100d007210 */ /* 0x001fe20007f3e0ff */
[----:B------:R-:W-:Y:S02]  /*1bb0*/  IMAD.X R14, RZ, RZ, R14, P0 ;  /* 0x000000ffff0e7224 */ /* 0x000fe400000e060e */
[----:B------:R-:W-:Y:S01]  /*1bc0*/  IMAD.X R7, RZ, RZ, R7, P3 ;  /* 0x000000ffff077224 */ /* 0x000fe200018e0607 */
[----:B------:R-:W-:Y:S01]  /*1bd0*/  ISETP.NE.U32.AND P0, PT, R0, RZ, PT ;  /* 0x000000ff0000720c */ /* 0x000fe20003f05070 */
[----:B------:R-:W-:Y:S01]  /*1be0*/  IMAD.X R8, R14, 0x1, R17, P1 ;  /* 0x000000010e087824 */ /* 0x000fe200008e0611 */
[----:B------:R-:W-:-:S02]  /*1bf0*/  IADD3 R15, P1, R15, 0x400, RZ ;  /* 0x000004000f0f7810 */ /* 0x000fc40007f3e0ff */
[----:B------:R-:W-:Y:S02]  /*1c00*/  IADD3 R0, P2, R4, 0x800, RZ ;  /* 0x0000080004007810 */ /* 0x000fe40007f5e0ff */
[----:B------:R-:W-:Y:S01]  /*1c10*/  ISETP.NE.AND.EX P0, PT, R8, RZ, PT, P0 ;  /* 0x000000ff0800720c */ /* 0x000fe20003f05300 */
[----:B------:R-:W-:Y:S02]  /*1c20*/  IMAD.X R23, RZ, RZ, R23, P1 ;  /* 0x000000ffff177224 */ /* 0x000fe400008e0617 */
[----:B------:R-:W-:-:S10]  /*1c30*/  IMAD.X R5, RZ, RZ, R5, P2 ;  /* 0x000000ffff057224 */ /* 0x000fd400010e0605 */
[----:B------:R-:W-:Y:S05]  /*1c40*/  @P0 BRA `(.L_x_72) ;  /* 0xfffff80000000947 */ /* 0x000fea000383ffff */
.L_x_55:
[----:B-1----:R-:W-:-:S04]  /*1c50*/  ISETP.NE.U32.AND P0, PT, R11, RZ, PT ;  /* 0x000000ff0b00720c */ /* 0x002fc80003f05070 */
[----:B------:R-:W-:-:S13]  /*1c60*/  ISETP.NE.AND.EX P0, PT, RZ, RZ, PT, P0 ;  /* 0x000000ffff00720c */ /* 0x000fda0003f05300 */
[----:B------:R-:W-:Y:S05]  /*1c70*/  @!P0 EXIT ;  /* 0x000000000000894d */ /* 0x000fea0003800000 */
[C---:B------:R-:W-:Y:S01]  /*1c80*/  SHF.L.U64.HI R15, R13.reuse, 0x8, R14 ;  /* 0x000000080d0f7819 */ /* 0x040fe2000001020e */
[----:B------:R-:W-:Y:S01]  /*1c90*/  IMAD.SHL.U32 R14, R13, 0x100, RZ ;  /* 0x000001000d0e7824 */ /* 0x000fe200078e00ff */
[----:B------:R-:W-:-:S03]  /*1ca0*/  IADD3 R11, P3, RZ, -R11, RZ ;  /* 0x8000000bff0b7210 */ /* 0x000fc60007f7e0ff */
[----:B------:R-:W-:-:S04]  /*1cb0*/  IMAD.WIDE.U32 R4, R12, c[0x0][0x170], R14 ;  /* 0x00005c000c047a25 */ /* 0x000fc800078e000e */
[----:B------:R-:W-:Y:S01]  /*1cc0*/  IMAD R0, R12, c[0x0][0x174], R5 ;  /* 0x00005d000c007a24 */ /* 0x000fe200078e0205 */
[C---:B------:R-:W-:Y:S01]  /*1cd0*/  IADD3 R7, P0, R10.reuse, R4, RZ ;  /* 0x000000040a077210 */ /* 0x040fe20007f1e0ff */
[----:B------:R-:W-:Y:S01]  /*1ce0*/  IMAD.X R13, RZ, RZ, -0x1, P3 ;  /* 0xffffffffff0d7424 */ /* 0x000fe200018e06ff */
[----:B------:R-:W-:Y:S02]  /*1cf0*/  IADD3 R10, P2, R10, R14, RZ ;  /* 0x0000000e0a0a7210 */ /* 0x000fe40007f5e0ff */
[C---:B------:R-:W-:Y:S01]  /*1d00*/  LEA R6, P1, R7.reuse, c[0x0][0x160], 0x2 ;  /* 0x0000580007067a11 */ /* 0x040fe200078210ff */
[----:B------:R-:W-:Y:S01]  /*1d10*/  IMAD.X R0, RZ, RZ, R0, P0 ;  /* 0x000000ffff007224 */ /* 0x000fe200000e0600 */
[----:B------:R-:W-:Y:S01]  /*1d20*/  LEA R4, P0, R7, c[0x0][0x168], 0x1 ;  /* 0x00005a0007047a11 */ /* 0x000fe200078008ff */
[----:B------:R-:W-:-:S03]  /*1d30*/  IMAD.X R12, RZ, RZ, R15, P2 ;  /* 0x000000ffff0c7224 */ /* 0x000fc600010e060f */
[C-C-:B------:R-:W-:Y:S02]  /*1d40*/  LEA.HI.X R5, R7.reuse, c[0x0][0x16c], R0.reuse, 0x1, P0 ;  /* 0x00005b0007057a11 */ /* 0x140fe400000f0c00 */
[----:B------:R-:W-:-:S02]  /*1d50*/  LEA.HI.X R7, R7, c[0x0][0x164], R0, 0x2, P1 ;  /* 0x0000590007077a11 */ /* 0x000fc400008f1400 */
.L_x_77:
        /* <DEDUP_REMOVED lines=27> */
.L_x_76:
[----:B------:R-:W-:Y:S05]  /*1f10*/  BSYNC B1 ;  /* 0x0000000000017941 */ /* 0x000fea0003800000 */
.L_x_75:
[----:B0-----:R-:W-:-:S05]  /*1f20*/  F2FP.PACK_AB R0, RZ, R0 ;  /* 0x00000000ff00723e */ /* 0x001fca00000000ff */
[----:B------:R0:W-:Y:S02]  /*1f30*/  STG.E.U16 [R4.64], R0 ;  /* 0x0000000004007986 */ /* 0x0001e4000c101504 */
.L_x_74:
[----:B------:R-:W-:Y:S05]  /*1f40*/  BSYNC B0 ;  /* 0x0000000000007941 */ /* 0x000fea0003800000 */
.L_x_73:
        /* <DEDUP_REMOVED lines=8> */
        .weak           $fused_softmax_cast_n_2561_to_3072__kernel$__cuda_sm3x_div_rn_noftz_f32_slowpath
        .type           $fused_softmax_cast_n_2561_to_3072__kernel$__cuda_sm3x_div_rn_noftz_f32_slowpath,@function
        .size           $fused_softmax_cast_n_2561_to_3072__kernel$__cuda_sm3x_div_rn_noftz_f32_slowpath,(.L_x_365 - $fused_softmax_cast_n_2561_to_3072__kernel$__cuda_sm3x_div_rn_noftz_f32_slowpath)
$fused_softmax_cast_n_2561_to_3072__kernel$__cuda_sm3x_div_rn_noftz_f32_slowpath:
        /* <DEDUP_REMOVED lines=28> */
[----:B------:R-:W-:Y:S02]  /*2190*/  ISETP.GE.AND P1, PT, R20, RZ, PT ;  /* 0x000000ff1400720c */ /* 0x000fe40003f26270 */
[----:B------:R-:W-:-:S11]  /*21a0*/  ISETP.GE.AND P2, PT, R21, RZ, PT ;  /* 0x000000ff1500720c */ /* 0x000fd60003f46270 */
[----:B------:R-:W-:Y:S01]  /*21b0*/  @P1 IMAD.MOV.U32 R18, RZ, RZ, RZ ;  /* 0x000000ffff121224 */ /* 0x000fe200078e00ff */
[----:B------:R-:W-:Y:S01]  /*21c0*/  @!P1 FFMA R0, R0, 1.84467440737095516160e+19, RZ ;  /* 0x5f80000000009823 */ /* 0x000fe200000000ff */
[----:B------:R-:W-:Y:S01]  /*21d0*/  @!P1 IMAD.MOV.U32 R18, RZ, RZ, -0x40 ;  /* 0xffffffc0ff129424 */ /* 0x000fe200078e00ff */
[----:B------:R-:W-:-:S04]  /*21e0*/  @!P2 FFMA R19, R3, 1.84467440737095516160e+19, RZ ;  /* 0x5f8000000313a823 */ /* 0x000fc800000000ff */
[----:B------:R-:W-:-:S02]  /*21f0*/  @!P2 IADD3 R18, R18, 0x40, RZ ;  /* 0x000000401212a810 */ /* 0x000fc40007ffe0ff */
.L_x_79:
[----:B------:R-:W-:Y:S01]  /*2200*/  LEA R20, R9, 0xc0800000, 0x17 ;  /* 0xc080000009147811 */ /* 0x000fe200078eb8ff */
[----:B------:R-:W-:Y:S04]  /*2210*/  BSSY B3, `(.L_x_84) ;  /* 0x0000036000037945 */ /* 0x000fe80003800000 */
[----:B------:R-:W-:Y:S01]  /*2220*/  IMAD.IADD R24, R19, 0x1, -R20 ;  /* 0x0000000113187824 */ /* 0x000fe200078e0a14 */
[----:B------:R-:W-:-:S03]  /*2230*/  IADD3 R20, R22, -0x7f, RZ ;  /* 0xffffff8116147810 */ /* 0x000fc60007ffe0ff */
[----:B------:R-:W0:Y:S01]  /*2240*/  MUFU.RCP R19, R24 ;  /* 0x0000001800137308 */ /* 0x000e220000001000 */
[----:B------:R-:W-:Y:S01]  /*2250*/  FADD.FTZ R21, -R24, -RZ ;  /* 0x800000ff18157221 */ /* 0x000fe20000010100 */
[----:B------:R-:W-:-:S03]  /*2260*/  IMAD R0, R20, -0x800000, R0 ;  /* 0xff80000014007824 */ /* 0x000fc600078e0200 */
[----:B0-----:R-:W-:-:S04]  /*2270*/  FFMA R22, R19, R21, 1 ;  /* 0x3f80000013167423 */ /* 0x001fc80000000015 */
[----:B------:R-:W-:-:S04]  /*2280*/  FFMA R19, R19, R22, R19 ;  /* 0x0000001613137223 */ /* 0x000fc80000000013 */
[----:B------:R-:W-:-:S04]  /*2290*/  FFMA R22, R0, R19, RZ ;  /* 0x0000001300167223 */ /* 0x000fc800000000ff */
[----:B------:R-:W-:-:S04]  /*22a0*/  FFMA R25, R21, R22, R0 ;  /* 0x0000001615197223 */ /* 0x000fc80000000000 */
[----:B------:R-:W-:Y:S01]  /*22b0*/  FFMA R22, R19, R25, R22 ;  /* 0x0000001913167223 */ /* 0x000fe20000000016 */
[----:B------:R-:W-:-:S03]  /*22c0*/  IADD3 R25, R20, 0x7f, -R9 ;  /* 0x0000007f14197810 */ /* 0x000fc60007ffe809 */
[----:B------:R-:W-:Y:S02]  /*22d0*/  FFMA R21, R21, R22, R0 ;  /* 0x0000001615157223 */ /* 0x000fe40000000000 */
[----:B------:R-:W-:Y:S02]  /*22e0*/  IMAD.IADD R25, R25, 0x1, R18 ;  /* 0x0000000119197824 */ /* 0x000fe400078e0212 */
        /* <DEDUP_REMOVED lines=15> */
[C---:B------:R-:W-:Y:S02]  /*23e0*/  ISETP.NE.AND P3, PT, R20.reuse, RZ, PT ;  /* 0x000000ff1400720c */ /* 0x040fe40003f65270 */
[C---:B------:R-:W-:Y:S02]  /*23f0*/  ISETP.NE.AND P2, PT, R20.reuse, RZ, PT ;  /* 0x000000ff1400720c */ /* 0x040fe40003f45270 */
[----:B------:R-:W-:Y:S01]  /*2400*/  LOP3.LUT R18, R9, 0x7fffff, RZ, 0xc0, !PT ;  /* 0x007fffff09127812 */ /* 0x000fe200078ec0ff */
[CCC-:B------:R-:W-:Y:S01]  /*2410*/  FFMA.RP R9, R19.reuse, R21.reuse, R22.reuse ;  /* 0x0000001513097223 */ /* 0x1c0fe20000008016 */
[----:B------:R-:W-:Y:S01]  /*2420*/  FFMA.RM R22, R19, R21, R22 ;  /* 0x0000001513167223 */ /* 0x000fe20000004016 */
[----:B------:R-:W-:Y:S01]  /*2430*/  IADD3 R19, R20, 0x20, RZ ;  /* 0x0000002014137810 */ /* 0x000fe20007ffe0ff */
[----:B------:R-:W-:Y:S01]  /*2440*/  IMAD.MOV R20, RZ, RZ, -R20 ;  /* 0x000000ffff147224 */ /* 0x000fe200078e0a14 */
[----:B------:R-:W-:-:S02]  /*2450*/  LOP3.LUT R18, R18, 0x800000, RZ, 0xfc, !PT ;  /* 0x0080000012127812 */ /* 0x000fc400078efcff */
[----:B------:R-:W-:Y:S02]  /*2460*/  FSETP.NEU.FTZ.AND P1, PT, R9, R22, PT ;  /* 0x000000160900720b */ /* 0x000fe40003f3d000 */
[----:B------:R-:W-:Y:S02]  /*2470*/  SHF.L.U32 R19, R18, R19, RZ ;  /* 0x0000001312137219 */ /* 0x000fe400000006ff */
        /* <DEDUP_REMOVED lines=11> */
.L_x_86:
[----:B------:R-:W-:-:S04]  /*2530*/  LOP3.LUT R0, R0, 0x80000000, RZ, 0xc0, !PT ;  /* 0x8000000000007812 */ /* 0x000fc800078ec0ff */
[----:B------:R-:W-:Y:S01]  /*2540*/  LOP3.LUT R0, R0, 0x7f800000, RZ, 0xfc, !PT ;  /* 0x7f80000000007812 */ /* 0x000fe200078efcff */
[----:B------:R-:W-:Y:S05]  /*2550*/  BRA `(.L_x_87) ;  /* 0x0000001000007947 */ /* 0x000fea0003800000 */
.L_x_85:
[----:B------:R-:W-:-:S02]  /*2560*/  IMAD R0, R25, 0x800000, R0 ;  /* 0x0080000019007824 */ /* 0x000fc400078e0200 */
.L_x_87:
[----:B------:R-:W-:Y:S05]  /*2570*/  BSYNC B3 ;  /* 0x0000000000037941 */ /* 0x000fea0003800000 */
.L_x_84:
[----:B------:R-:W-:Y:S05]  /*2580*/  BRA `(.L_x_88) ;  /* 0x0000008000007947 */ /* 0x000fea0003800000 */
.L_x_83:
[----:B------:R-:W-:-:S04]  /*2590*/  LOP3.LUT R0, R19, 0x80000000, R0, 0x48, !PT ;  /* 0x8000000013007812 */ /* 0x000fc800078e4800 */
[----:B------:R-:W-:Y:S01]  /*25a0*/  LOP3.LUT R0, R0, 0x7f800000, RZ, 0xfc, !PT ;  /* 0x7f80000000007812 */ /* 0x000fe200078efcff */
[----:B------:R-:W-:Y:S05]  /*25b0*/  BRA `(.L_x_88) ;  /* 0x0000005000007947 */ /* 0x000fea0003800000 */
.L_x_82:
[----:B------:R-:W-:Y:S01]  /*25c0*/  LOP3.LUT R0, R19, 0x80000000, R0, 0x48, !PT ;  /* 0x8000000013007812 */ /* 0x000fe200078e4800 */
[----:B------:R-:W-:Y:S05]  /*25d0*/  BRA `(.L_x_88) ;  /* 0x0000003000007947 */ /* 0x000fea0003800000 */
.L_x_81:
[----:B------:R-:W0:Y:S01]  /*25e0*/  MUFU.RSQ R0, -QNAN ;  /* 0xffc0000000007908 */ /* 0x000e220000001400 */
[----:B------:R-:W-:Y:S05]  /*25f0*/  BRA `(.L_x_88) ;  /* 0x0000001000007947 */ /* 0x000fea0003800000 */
.L_x_80:
[----:B------:R-:W-:-:S02]  /*2600*/  FADD.FTZ R0, R0, R3 ;  /* 0x0000000300007221 */ /* 0x000fc40000010000 */
.L_x_88:
[----:B------:R-:W-:Y:S05]  /*2610*/  BSYNC B2 ;  /* 0x0000000000027941 */ /* 0x000fea0003800000 */
.L_x_78:
[----:B------:R-:W-:-:S04]  /*2620*/  IMAD.MOV.U32 R9, RZ, RZ, 0x0 ;  /* 0x00000000ff097424 */ /* 0x000fc800078e00ff */
[----:B------:R-:W-:Y:S05]  /*2630*/  RET.REL.NODEC R8 `(fused_softmax_cast_n_2561_to_3072__kernel) ;  /* 0xffffd9c008007950 */ /* 0x000fea0003c3ffff */
.L_x_89:
        /* <DEDUP_REMOVED lines=12> */
.L_x_365:


//--------------------- .text.fused_softmax_cast_n_2305_to_2560__kernel --------------------------
	.section	.text.fused_softmax_cast_n_2305_to_2560__kernel,"ax",@progbits
	.sectionflags	@"SHF_BARRIERS=1"
	.sectioninfo	@"SHI_REGISTERS=35"
	.align	128
        .global         fused_softmax_cast_n_2305_to_2560__kernel
        .type           fused_softmax_cast_n_2305_to_2560__kernel,@function
        .size           fused_softmax_cast_n_2305_to_2560__kernel,(.L_x_366 - fused_softmax_cast_n_2305_to_2560__kernel)
        .other          fused_softmax_cast_n_2305_to_2560__kernel,@"STO_CUDA_ENTRY STV_DEFAULT"
fused_softmax_cast_n_2305_to_2560__kernel:
.text.fused_softmax_cast_n_2305_to_2560__kernel:
        /* <DEDUP_REMOVED lines=54> */
.L_x_94:
        /* <DEDUP_REMOVED lines=134> */
.L_x_93:
        /* <DEDUP_REMOVED lines=74> */
.L_x_95:
[----:B------:R-:W-:-:S04]  /*1060*/  ISETP.NE.U32.AND P1, PT, R10, RZ, PT ;  /* 0x000000ff0a00720c */ /* 0x000fc80003f25070 */
[----:B------:R-:W-:-:S13]  /*1070*/  ISETP.NE.OR.EX P0, PT, R8, RZ, P0, P1 ;  /* 0x000000ff0800720c */ /* 0x000fda0000705710 */
[----:B------:R-:W-:Y:S05]  /*1080*/  @!P0 BRA `(.L_x_91) ;  /* 0x000002c000008947 */ /* 0x000fea0003800000 */
.L_x_92:
[----:B0-----:R-:W-:Y:S02]  /*1090*/  IMAD.MOV.U32 R12, RZ, RZ, R2 ;  /* 0x000000ffff0c7224 */ /* 0x001fe400078e0002 */
[----:B------:R-:W-:-:S04]  /*10a0*/  IMAD.MOV.U32 R13, RZ, RZ, RZ ;  /* 0x000000ffff0d7224 */ /* 0x000fc800078e00ff */
[----:B-1----:R-:W-:-:S04]  /*10b0*/  IMAD.WIDE.U32 R12, R9, c[0x0][0x170], R12 ;  /* 0x00005c00090c7a25 */ /* 0x002fc800078e000c */
[----:B------:R-:W-:-:S02]  /*10c0*/  IMAD R21, R9, c[0x0][0x174], R13 ;  /* 0x00005d0009157a24 */ /* 0x000fc400078e020d */
.L_x_96:
        /* <DEDUP_REMOVED lines=40> */
.L_x_91:
        /* <DEDUP_REMOVED lines=18> */
.L_x_97:
        /* <DEDUP_REMOVED lines=15> */
.L_x_90:
        /* <DEDUP_REMOVED lines=21> */
[----:B------:R-:W-:Y:S01]  /*16b0*/  ISETP.GT.U32.AND P1, PT, R12, 0x2, PT ;  /* 0x000000020c00780c */ /* 0x000fe20003f24070 */
[----:B------:R-:W-:-:S03]  /*16c0*/  IMAD.MOV.U32 R5, RZ, RZ, RZ ;  /* 0x000000ffff057224 */ /* 0x000fc600078e00ff */
[----:B------:R-:W-:Y:S01]  /*16d0*/  P2R R3, PR, RZ, 0x2 ;  /* 0x00000002ff037803 */ /* 0x000fe20000000000 */
[----:B0-----:R-:W0:Y:S01]  /*16e0*/  SHFL.DOWN PT, R6, R9, 0x4, 0x1f ;  /* 0x08801f0009067f89 */ /* 0x001e2200000e0000 */
[----:B------:R-:W-:-:S07]  /*16f0*/  IMAD.MOV.U32 R2, RZ, RZ, R9 ;  /* 0x000000ffff027224 */ /* 0x000fce00078e0009 */
[----:B0-----:R-:W-:-:S05]  /*1700*/  @!P1 FMNMX R9, R9, R6, !PT ;  /* 0x0000000609099209 */ /* 0x001fca0007800000 */
[----:B------:R-:W-:Y:S01]  /*1710*/  @!P1 IMAD.MOV.U32 R2, RZ, RZ, R9 ;  /* 0x000000ffff029224 */ /* 0x000fe200078e0009 */
[----:B------:R-:W-:-:S05]  /*1720*/  ISETP.NE.AND P1, PT, R12, RZ, PT ;  /* 0x000000ff0c00720c */ /* 0x000fca0003f25270 */
[----:B------:R-:W0:Y:S02]  /*1730*/  SHFL.DOWN PT, R2, R2, 0x2, 0x1f ;  /* 0x08401f0002027f89 */ /* 0x000e2400000e0000 */
[----:B0-----:R-:W-:Y:S02]  /*1740*/  FMNMX R3, R2, R9, !PT ;  /* 0x0000000902037209 */ /* 0x001fe40007800000 */
[----:B------:R-:W-:-:S03]  /*1750*/  P2R R2, PR, RZ, 0x2 ;  /* 0x00000002ff027803 */ /* 0x000fc60000000000 */
[----:B------:R-:W0:Y:S02]  /*1760*/  SHFL.DOWN PT, R6, R3, 0x1, 0x1f ;  /* 0x08201f0003067f89 */ /* 0x000e2400000e0000 */
[----:B0-----:R-:W-:-:S05]  /*1770*/  FMNMX R7, R3, R6, !PT ;  /* 0x0000000603077209 */ /* 0x001fca0007800000 */
        /* <DEDUP_REMOVED lines=23> */
.L_x_100:
[----:B------:R-:W-:Y:S02]  /*18f0*/  IMAD.MOV.U32 R6, RZ, RZ, R12 ;  /* 0x000000ffff067224 */ /* 0x000fe400078e000c */
[----:B------:R-:W-:Y:S02]  /*1900*/  IMAD.MOV.U32 R7, RZ, RZ, RZ ;  /* 0x000000ffff077224 */ /* 0x000fe400078e00ff */
[----:B------:R-:W-:Y:S02]  /*1910*/  IMAD R19, R14, 0xe0, RZ ;  /* 0x000000e00e137824 */ /* 0x000fe400078e02ff */
[----:B------:R-:W-:-:S04]  /*1920*/  IMAD.WIDE.U32 R6, R16, 0xe0, R6 ;  /* 0x000000e010067825 */ /* 0x000fc800078e0006 */
[----:B------:R-:W-:Y:S01]  /*1930*/  IMAD.MOV.U32 R8, RZ, RZ, R2 ;  /* 0x000000ffff087224 */ /* 0x000fe200078e0002 */
[----:B------:R-:W-:Y:S01]  /*1940*/  ISETP.GE.U32.AND P1, PT, R6, c[0x0][0x170], PT ;  /* 0x00005c0006007a0c */ /* 0x000fe20003f26070 */
[----:B------:R-:W-:Y:S02]  /*1950*/  IMAD.MOV.U32 R9, RZ, RZ, R17 ;  /* 0x000000ffff097224 */ /* 0x000fe400078e0011 */
        /* <DEDUP_REMOVED lines=11> */
[----:B------:R-:W-:-:S13]  /*1a10*/  @!P1 PLOP3.LUT P0, PT, P2, PT, PT, 0x80, 0x0 ;  /* 0x000000000000981c */ /* 0x000fda000170f070 */
[----:B------:R-:W-:-:S04]  /*1a20*/  @!P0 FMUL R19, R19, 0.5 ;  /* 0x3f00000013138820 */ /* 0x000fc80000400000 */
[----:B------:R-:W0:Y:S02]  /*1a30*/  @!P1 MUFU.EX2 R20, R19 ;  /* 0x0000001300149308 */ /* 0x000e240000000800 */
[----:B0-----:R-:W-:Y:S01]  /*1a40*/  @!P0 FMUL R20, R20, R20 ;  /* 0x0000001414148220 */ /* 0x001fe20000400000 */
[----:B------:R-:W-:-:S04]  /*1a50*/  IADD3 R21, P0, R6, 0xe0, RZ ;  /* 0x000000e006157810 */ /* 0x000fc80007f1e0ff */
[----:B------:R-:W-:Y:S01]  /*1a60*/  ISETP.GE.U32.AND P3, PT, R21, c[0x0][0x170], PT ;  /* 0x00005c0015007a0c */ /* 0x000fe20003f66070 */
[----:B------:R-:W-:-:S05]  /*1a70*/  IMAD.X R23, RZ, RZ, R7, P0 ;  /* 0x000000ffff177224 */ /* 0x000fca00000e0607 */
[----:B------:R-:W-:Y:S01]  /*1a80*/  ISETP.GE.AND.EX P3, PT, R23, c[0x0][0x174], PT, P3 ;  /* 0x00005d0017007a0c */ /* 0x000fe20003f66330 */
[----:B------:R-:W-:Y:S01]  /*1a90*/  @!P1 FADD R5, R5, R20 ;  /* 0x0000001405059221 */ /* 0x000fe20000000000 */
[----:B------:R-:W-:-:S05]  /*1aa0*/  IADD3 R20, P0, R6, 0x1c0, RZ ;  /* 0x000001c006147810 */ /* 0x000fca0007f1e0ff */
[----:B------:R-:W-:Y:S01]  /*1ab0*/  IMAD.X R23, RZ, RZ, R7, P0 ;  /* 0x000000ffff177224 */ /* 0x000fe200000e0607 */
[----:B------:R-:W-:Y:S02]  /*1ac0*/  IADD3 R6, P0, R6, 0x2a0, RZ ;  /* 0x000002a006067810 */ /* 0x000fe40007f1e0ff */
[----:B------:R-:W-:-:S03]  /*1ad0*/  ISETP.GE.U32.AND P4, PT, R20, c[0x0][0x170], PT ;  /* 0x00005c0014007a0c */ /* 0x000fc60003f86070 */
[----:B------:R-:W2:Y:S01]  /*1ae0*/  @!P3 LDG.E.CONSTANT R21, [R8.64+0x380] ;  /* 0x000380040815b981 */ /* 0x000ea2000c1e9900 */
[----:B------:R-:W-:Y:S01]  /*1af0*/  IMAD.X R19, RZ, RZ, R7, P0 ;  /* 0x000000ffff137224 */ /* 0x000fe200000e0607 */
[----:B------:R-:W-:Y:S02]  /*1b00*/  ISETP.GE.AND.EX P4, PT, R23, c[0x0][0x174], PT, P4 ;  /* 0x00005d0017007a0c */ /* 0x000fe40003f86340 */
[----:B------:R-:W-:Y:S02]  /*1b10*/  ISETP.GE.U32.AND P5, PT, R6, c[0x0][0x170], PT ;  /* 0x00005c0006007a0c */ /* 0x000fe40003fa6070 */
[----:B------:R-:W-:Y:S02]  /*1b20*/  PLOP3.LUT P0, PT, PT, PT, PT, 0x80, 0x0 ;  /* 0x000000000000781c */ /* 0x000fe40003f0f070 */
[----:B------:R-:W-:-:S07]  /*1b30*/  ISETP.GE.AND.EX P5, PT, R19, c[0x0][0x174], PT, P5 ;  /* 0x00005d0013007a0c */ /* 0x000fce0003fa6350 */
[----:B------:R-:W3:Y:S06]  /*1b40*/  @!P4 LDG.E.CONSTANT R7, [R8.64+0x700] ;  /* 0x000700040807c981 */ /* 0x000eec000c1e9900 */
[----:B------:R-:W4:Y:S01]  /*1b50*/  @!P5 LDG.E.CONSTANT R19, [R8.64+0xa80] ;  /* 0x000a80040813d981 */ /* 0x000f22000c1e9900 */
[----:B--2---:R-:W-:-:S04]  /*1b60*/  @!P3 FADD R21, -R10, R21 ;  /* 0x000000150a15b221 */ /* 0x004fc80000000100 */
[----:B------:R-:W-:-:S05]  /*1b70*/  @!P3 FMUL R21, R21, 1.4426950216293334961 ;  /* 0x3fb8aa3b1515b820 */ /* 0x000fca0000400000 */
[----:B------:R-:W-:-:S04]  /*1b80*/  @!P3 FSETP.GEU.AND P1, PT, R21, -126, PT ;  /* 0xc2fc00001500b80b */ /* 0x000fc80003f2e000 */
[----:B------:R-:W-:Y:S01]  /*1b90*/  @!P3 PLOP3.LUT P0, PT, P1, PT, PT, 0x80, 0x0 ;  /* 0x000000000000b81c */ /* 0x000fe20000f0f070 */
[----:B---3--:R-:W-:-:S04]  /*1ba0*/  @!P4 FADD R7, -R10, R7 ;  /* 0x000000070a07c221 */ /* 0x008fc80000000100 */
[----:B------:R-:W-:Y:S01]  /*1bb0*/  @!P4 FMUL R7, R7, 1.4426950216293334961 ;  /* 0x3fb8aa3b0707c820 */ /* 0x000fe20000400000 */
[----:B----4-:R-:W-:-:S04]  /*1bc0*/  @!P5 FADD R19, -R10, R19 ;  /* 0x000000130a13d221 */ /* 0x010fc80000000100 */
[----:B------:R-:W-:Y:S01]  /*1bd0*/  @!P4 FSETP.GEU.AND P2, PT, R7, -126, PT ;  /* 0xc2fc00000700c80b */ /* 0x000fe20003f4e000 */
[----:B------:R-:W-:Y:S02]  /*1be0*/  @!P5 FMUL R19, R19, 1.4426950216293334961 ;  /* 0x3fb8aa3b1313d820 */ /* 0x000fe40000400000 */
[----:B------:R-:W-:Y:S01]  /*1bf0*/  @!P0 FMUL R21, R21, 0.5 ;  /* 0x3f00000015158820 */ /* 0x000fe20000400000 */
[----:B------:R-:W-:Y:S02]  /*1c00*/  PLOP3.LUT P1, PT, PT, PT, PT, 0x80, 0x0 ;  /* 0x000000000000781c */ /* 0x000fe40003f2f070 */
[----:B------:R-:W-:Y:S01]  /*1c10*/  @!P4 PLOP3.LUT P1, PT, P2, PT, PT, 0x80, 0x0 ;  /* 0x000000000000c81c */ /* 0x000fe2000172f070 */
[----:B------:R-:W0:Y:S01]  /*1c20*/  @!P3 MUFU.EX2 R6, R21 ;  /* 0x000000150006b308 */ /* 0x000e220000000800 */
[----:B------:R-:W-:Y:S02]  /*1c30*/  @!P5 FSETP.GEU.AND P6, PT, R19, -126, PT ;  /* 0xc2fc00001300d80b */ /* 0x000fe40003fce000 */
[----:B------:R-:W-:-:S02]  /*1c40*/  PLOP3.LUT P2, PT, PT, PT, PT, 0x80, 0x0 ;  /* 0x000000000000781c */ /* 0x000fc40003f4f070 */
[----:B------:R-:W-:-:S07]  /*1c50*/  @!P5 PLOP3.LUT P2, PT, P6, PT, PT, 0x80, 0x0 ;  /* 0x000000000000d81c */ /* 0x000fce000374f070 */
[----:B------:R-:W-:Y:S01]  /*1c60*/  @!P1 FMUL R7, R7, 0.5 ;  /* 0x3f00000007079820 */ /* 0x000fe20000400000 */
[----:B0-----:R-:W-:-:S03]  /*1c70*/  @!P0 FMUL R6, R6, R6 ;  /* 0x0000000606068220 */ /* 0x001fc60000400000 */
[----:B------:R-:W0:Y:S02]  /*1c80*/  @!P4 MUFU.EX2 R20, R7 ;  /* 0x000000070014c308 */ /* 0x000e240000000800 */
[----:B------:R-:W-:Y:S01]  /*1c90*/  @!P2 FMUL R19, R19, 0.5 ;  /* 0x3f0000001313a820 */ /* 0x000fe20000400000 */
[----:B------:R-:W-:Y:S01]  /*1ca0*/  IADD3 R15, P0, R15, -0x4, RZ ;  /* 0xfffffffc0f0f7810 */ /* 0x000fe20007f1e0ff */
[----:B------:R-:W-:-:S03]  /*1cb0*/  @!P3 FADD R5, R5, R6 ;  /* 0x000000060505b221 */ /* 0x000fc60000000000 */
[----:B------:R-:W-:Y:S01]  /*1cc0*/  IADD3.X R18, R18, -0x1, RZ, P0, !PT ;  /* 0xffffffff12127810 */ /* 0x000fe200007fe4ff */
[----:B------:R-:W1:Y:S01]  /*1cd0*/  @!P5 MUFU.EX2 R6, R19 ;  /* 0x000000130006d308 */ /* 0x000e620000000800 */
[----:B------:R-:W-:-:S04]  /*1ce0*/  ISETP.NE.U32.AND P0, PT, R15, RZ, PT ;  /* 0x000000ff0f00720c */ /* 0x000fc80003f05070 */
[----:B------:R-:W-:Y:S01]  /*1cf0*/  ISETP.NE.AND.EX P0, PT, R18, RZ, PT, P0 ;  /* 0x000000ff1200720c */ /* 0x000fe20003f05300 */
[----:B0-----:R-:W-:Y:S01]  /*1d00*/  @!P1 FMUL R20, R20, R20 ;  /* 0x0000001414149220 */ /* 0x001fe20000400000 */
[----:B------:R-:W-:-:S03]  /*1d10*/  IADD3 R16, P1, R16, 0x4, RZ ;  /* 0x0000000410107810 */ /* 0x000fc60007f3e0ff */
[----:B------:R-:W-:Y:S01]  /*1d20*/  @!P4 FADD R5, R5, R20 ;  /* 0x000000140505c221 */ /* 0x000fe20000000000 */
[----:B-1----:R-:W-:Y:S01]  /*1d30*/  @!P2 FMUL R6, R6, R6 ;  /* 0x000000060606a220 */ /* 0x002fe20000400000 */
[----:B------:R-:W-:-:S03]  /*1d40*/  IMAD.X R14, RZ, RZ, R14, P1 ;  /* 0x000000ffff0e7224 */ /* 0x000fc600008e060e */
[----:B------:R-:W-:-:S03]  /*1d50*/  @!P5 FADD R5, R5, R6 ;  /* 0x000000060505d221 */ /* 0x000fc60000000000 */
[----:B------:R-:W-:Y:S05]  /*1d60*/  @P0 BRA `(.L_x_100) ;  /* 0xfffffb8000000947 */ /* 0x000fea000383ffff */
.L_x_99:
[----:B------:R-:W-:-:S04]  /*1d70*/  ISETP.NE.U32.AND P0, PT, R13, RZ, PT ;  /* 0x000000ff0d00720c */ /* 0x000fc80003f05070 */
[----:B------:R-:W-:-:S13]  /*1d80*/  ISETP.NE.AND.EX P0, PT, RZ, RZ, PT, P0 ;  /* 0x000000ffff00720c */ /* 0x000fda0003f05300 */
[----:B------:R-:W-:Y:S05]  /*1d90*/  @!P0 BRA `(.L_x_98) ;  /* 0x0000023000008947 */ /* 0x000fea0003800000 */
[----:B------:R-:W-:Y:S02]  /*1da0*/  IMAD R3, R14, 0xe0, RZ ;  /* 0x000000e00e037824 */ /* 0x000fe400078e02ff */
[----:B------:R-:W-:-:S04]  /*1db0*/  IMAD.WIDE.U32 R16, R16, 0xe0, RZ ;  /* 0x000000e010107825 */ /* 0x000fc800078e00ff */
[----:B------:R-:W-:-:S04]  /*1dc0*/  IMAD.IADD R17, R17, 0x1, R3 ;  /* 0x0000000111117824 */ /* 0x000fc800078e0203 */
[----:B-1----:R-:W-:Y:S01]  /*1dd0*/  IMAD.WIDE.U32 R2, R11, c[0x0][0x170], R16 ;  /* 0x00005c000b027a25 */ /* 0x002fe200078e0010 */
[----:B------:R-:W-:-:S03]  /*1de0*/  IADD3 R16, P0, R12, R16, RZ ;  /* 0x000000100c107210 */ /* 0x000fc60007f1e0ff */
[----:B------:R-:W-:Y:S01]  /*1df0*/  IMAD R6, R11, c[0x0][0x174], R3 ;  /* 0x00005d000b067a24 */ /* 0x000fe200078e0203 */
[----:B------:R-:W-:Y:S01]  /*1e00*/  IADD3 R3, P1, R12, R2, RZ ;  /* 0x000000020c037210 */ /* 0x000fe20007f3e0ff */
[----:B------:R-:W-:-:S03]  /*1e10*/  IMAD.X R17, RZ, RZ, R17, P0 ;  /* 0x000000ffff117224 */ /* 0x000fc600000e0611 */
[----:B------:R-:W-:Y:S01]  /*1e20*/  LEA R2, P0, R3, c[0x0][0x160], 0x2 ;  /* 0x0000580003027a11 */ /* 0x000fe200078010ff */
[----:B------:R-:W-:Y:S01]  /*1e30*/  IMAD.X R6, RZ, RZ, R6, P1 ;  /* 0x000000ffff067224 */ /* 0x000fe200008e0606 */
[----:B------:R-:W-:-:S04]  /*1e40*/  IADD3 R13, P1, RZ, -R13, RZ ;  /* 0x8000000dff0d7210 */ /* 0x000fc80007f3e0ff */
[----:B------:R-:W-:Y:S01]  /*1e50*/  LEA.HI.X R9, R3, c[0x0][0x164], R6, 0x2, P0 ;  /* 0x0000590003097a11 */ /* 0x000fe200000f1406 */
[----:B------:R-:W-:-:S02]  /*1e60*/  IMAD.X R7, RZ, RZ, -0x1, P1 ;  /* 0xffffffffff077424 */ /* 0x000fc400008e06ff */
.L_x_101:
        /* <DEDUP_REMOVED lines=12> */
[----:B------:R-:W-:-:S03]  /*1f30*/  IADD3 R13, P0, R13, 0x1, RZ ;  /* 0x000000010d0d7810 */ /* 0x000fc60007f1e0ff */
[----:B------:R-:W-:Y:S01]  /*1f40*/  @!P1 FADD R5, R5, R8 ;  /* 0x0000000805059221 */ /* 0x000fe20000000000 */
[----:B------:R-:W-:Y:S01]  /*1f50*/  IADD3 R2, P1, R2, 0x380, RZ ;  /* 0x0000038002027810 */ /* 0x000fe20007f3e0ff */
[----:B------:R-:W-:Y:S01]  /*1f60*/  IMAD.X R7, RZ, RZ, R7, P0 ;  /* 0x000000ffff077224 */ /* 0x000fe200000e0607 */
[----:B------:R-:W-:-:S03]  /*1f70*/  ISETP.NE.U32.AND P0, PT, R13, RZ, PT ;  /* 0x000000ff0d00720c */ /* 0x000fc60003f05070 */
[----:B------:R-:W-:Y:S01]  /*1f80*/  IMAD.X R9, RZ, RZ, R9, P1 ;  /* 0x000000ffff097224 */ /* 0x000fe200008e0609 */
[----:B------:R-:W-:Y:S02]  /*1f90*/  ISETP.NE.AND.EX P0, PT, R7, RZ, PT, P0 ;  /* 0x000000ff0700720c */ /* 0x000fe40003f05300 */
[----:B------:R-:W-:-:S05]  /*1fa0*/  IADD3 R16, P1, R16, 0xe0, RZ ;  /* 0x000000e010107810 */ /* 0x000fca0007f3e0ff */
[----:B------:R-:W-:-:S06]  /*1fb0*/  IMAD.X R17, RZ, RZ, R17, P1 ;  /* 0x000000ffff117224 */ /* 0x000fcc00008e0611 */
[----:B------:R-:W-:Y:S05]  /*1fc0*/  @P0 BRA `(.L_x_101) ;  /* 0xfffffea000000947 */ /* 0x000fea000383ffff */
.L_x_98:
        /* <DEDUP_REMOVED lines=18> */
[----:B------:R-:W-:-:S03]  /*20f0*/  ISETP.GT.U32.AND P1, PT, R12, 0x2, PT ;  /* 0x000000020c00780c */ /* 0x000fc60003f24070 */
[----:B0-2---:R-:W0:Y:S01]  /*2100*/  SHFL.DOWN PT, R10, R5, 0x4, 0x1f ;  /* 0x08801f00050a7f89 */ /* 0x005e2200000e0000 */
[----:B------:R-:W-:-:S09]  /*2110*/  IMAD.MOV.U32 R2, RZ, RZ, R5 ;  /* 0x000000ffff027224 */ /* 0x000fd200078e0005 */
[----:B0-----:R-:W-:-:S04]  /*2120*/  @!P1 FADD R5, R5, R10 ;  /* 0x0000000a05059221 */ /* 0x001fc80000000000 */
[----:B------:R-:W-:Y:S01]  /*2130*/  @!P1 IMAD.MOV.U32 R2, RZ, RZ, R5 ;  /* 0x000000ffff029224 */ /* 0x000fe200078e0005 */
[----:B------:R-:W-:-:S05]  /*2140*/  ISETP.NE.AND P1, PT, R12, RZ, PT ;  /* 0x000000ff0c00720c */ /* 0x000fca0003f25270 */
        /* <DEDUP_REMOVED lines=26> */
.L_x_119:
        /* <DEDUP_REMOVED lines=38> */
[----:B------:R-:W-:Y:S05]  /*2550*/  CALL.REL.NOINC `($fused_softmax_cast_n_2305_to_2560__kernel$__cuda_sm3x_div_rn_noftz_f32_slowpath) ;  /* 0x0000099000007944 */ /* 0x000fea0003c00000 */
[----:B0-----:R-:W-:-:S02]  /*2560*/  IMAD.MOV.U32 R18, RZ, RZ, R0 ;  /* 0x000000ffff127224 */ /* 0x001fc400078e0000 */
.L_x_106:
[----:B------:R-:W-:Y:S05]  /*2570*/  BSYNC B1 ;  /* 0x0000000000017941 */ /* 0x000fea0003800000 */
.L_x_105:
[----:B------:R-:W-:-:S05]  /*2580*/  F2FP.PACK_AB R18, RZ, R18 ;  /* 0x00000012ff12723e */ /* 0x000fca00000000ff */
[----:B------:R0:W-:Y:S02]  /*2590*/  STG.E.U16 [R6.64], R18 ;  /* 0x0000001206007986 */ /* 0x0001e4000c101504 */
.L_x_104:
[----:B------:R-:W-:Y:S05]  /*25a0*/  BSYNC B0 ;  /* 0x0000000000007941 */ /* 0x000fea0003800000 */
.L_x_103:
        /* <DEDUP_REMOVED lines=24> */
[----:B------:R-:W-:Y:S05]  /*2730*/  CALL.REL.NOINC `($fused_softmax_cast_n_2305_to_2560__kernel$__cuda_sm3x_div_rn_noftz_f32_slowpath) ;  /* 0x000007b000007944 */ /* 0x000fea0003c00000 */
.L_x_110:
[----:B------:R-:W-:Y:S05]  /*2740*/  BSYNC B1 ;  /* 0x0000000000017941 */ /* 0x000fea0003800000 */
.L_x_109:
[----:B0-----:R-:W-:-:S05]  /*2750*/  F2FP.PACK_AB R0, RZ, R0 ;  /* 0x00000000ff00723e */ /* 0x001fca00000000ff */
[----:B------:R0:W-:Y:S02]  /*2760*/  STG.E.U16 [R6.64+0x1c0], R0 ;  /* 0x0001c00006007986 */ /* 0x0001e4000c101504 */
.L_x_108:
[----:B------:R-:W-:Y:S05]  /*2770*/  BSYNC B0 ;  /* 0x0000000000007941 */ /* 0x000fea0003800000 */
.L_x_107:
        /* <DEDUP_REMOVED lines=25> */
.L_x_114:
[----:B------:R-:W-:Y:S05]  /*2910*/  BSYNC B1 ;  /* 0x0000000000017941 */ /* 0x000fea0003800000 */
.L_x_113:
[----:B0-----:R-:W-:-:S05]  /*2920*/  F2FP.PACK_AB R0, RZ, R0 ;  /* 0x00000000ff00723e */ /* 0x001fca00000000ff */
[----:B------:R0:W-:Y:S02]  /*2930*/  STG.E.U16 [R6.64+0x380], R0 ;  /* 0x0003800006007986 */ /* 0x0001e4000c101504 */
.L_x_112:
[----:B------:R-:W-:Y:S05]  /*2940*/  BSYNC B0 ;  /* 0x0000000000007941 */ /* 0x000fea0003800000 */
.L_x_111:
        /* <DEDUP_REMOVED lines=25> */
.L_x_118:
[----:B------:R-:W-:Y:S05]  /*2ae0*/  BSYNC B1 ;  /* 0x0000000000017941 */ /* 0x000fea0003800000 */
.L_x_117:
[----:B0-----:R-:W-:-:S05]  /*2af0*/  F2FP.PACK_AB R0, RZ, R0 ;  /* 0x00000000ff00723e */ /* 0x001fca00000000ff */
[----:B------:R0:W-:Y:S02]  /*2b00*/  STG.E.U16 [R6.64+0x540], R0 ;  /* 0x0005400006007986 */ /* 0x0001e4000c101504 */
.L_x_116:
[----:B------:R-:W-:Y:S05]  /*2b10*/  BSYNC B0 ;  /* 0x0000000000007941 */ /* 0x000fea0003800000 */
.L_x_115:
[----:B------:R-:W-:-:S05]  /*2b20*/  IADD3 R14, P1, R14, 0x4, RZ ;  /* 0x000000040e0e7810 */ /* 0x000fca0007f3e0ff */
[----:B------:R-:W-:Y:S01]  /*2b30*/  IMAD.X R16, RZ, RZ, R16, P1 ;  /* 0x000000ffff107224 */ /* 0x000fe200008e0610 */
[----:B------:R-:W-:Y:S05]  /*2b40*/  @P0 BRA `(.L_x_119) ;  /* 0xfffff7a000000947 */ /* 0x000fea000383ffff */
.L_x_102:
        /* <DEDUP_REMOVED lines=19> */
.L_x_124:
        /* <DEDUP_REMOVED lines=27> */
.L_x_123:
[----:B------:R-:W-:Y:S05]  /*2e30*/  BSYNC B1 ;  /* 0x0000000000017941 */ /* 0x000fea0003800000 */
.L_x_122:
[----:B0-----:R-:W-:-:S05]  /*2e40*/  F2FP.PACK_AB R0, RZ, R0 ;  /* 0x00000000ff00723e */ /* 0x001fca00000000ff */
[----:B------:R0:W-:Y:S02]  /*2e50*/  STG.E.U16 [R4.64], R0 ;  /* 0x0000000004007986 */ /* 0x0001e4000c101504 */
.L_x_121:
[----:B------:R-:W-:Y:S05]  /*2e60*/  BSYNC B0 ;  /* 0x0000000000007941 */ /* 0x000fea0003800000 */
.L_x_120:
        /* <DEDUP_REMOVED lines=8> */
        .weak           $fused_softmax_cast_n_2305_to_2560__kernel$__cuda_sm3x_div_rn_noftz_f32_slowpath
        .type           $fused_softmax_cast_n_2305_to_2560__kernel$__cuda_sm3x_div_rn_noftz_f32_slowpath,@function
        .size           $fused_softmax_cast_n_2305_to_2560__kernel$__cuda_sm3x_div_rn_noftz_f32_slowpath,(.L_x_366 - $fused_softmax_cast_n_2305_to_2560__kernel$__cuda_sm3x_div_rn_noftz_f32_slowpath)
$fused_softmax_cast_n_2305_to_2560__kernel$__cuda_sm3x_div_rn_noftz_f32_slowpath:
        /* <DEDUP_REMOVED lines=37> */
.L_x_126:
        /* <DEDUP_REMOVED lines=51> */
.L_x_133:
[----:B------:R-:W-:-:S04]  /*3470*/  LOP3.LUT R0, R0, 0x80000000, RZ, 0xc0, !PT ;  /* 0x8000000000007812 */ /* 0x000fc800078ec0ff */
[----:B------:R-:W-:Y:S01]  /*3480*/  LOP3.LUT R0, R0, 0x7f800000, RZ, 0xfc, !PT ;  /* 0x7f80000000007812 */ /* 0x000fe200078efcff */
[----:B------:R-:W-:Y:S05]  /*3490*/  BRA `(.L_x_134) ;  /* 0x0000001000007947 */ /* 0x000fea0003800000 */
.L_x_132:
[----:B------:R-:W-:-:S02]  /*34a0*/  IMAD R0, R19, 0x800000, R0 ;  /* 0x0080000013007824 */ /* 0x000fc400078e0200 */
.L_x_134:
[----:B------:R-:W-:Y:S05]  /*34b0*/  BSYNC B3 ;  /* 0x0000000000037941 */ /* 0x000fea0003800000 */
.L_x_131:
[----:B------:R-:W-:Y:S05]  /*34c0*/  BRA `(.L_x_135) ;  /* 0x0000008000007947 */ /* 0x000fea0003800000 */
.L_x_130:
[----:B------:R-:W-:-:S04]  /*34d0*/  LOP3.LUT R0, R27, 0x80000000, R0, 0x48, !PT ;  /* 0x800000001b007812 */ /* 0x000fc800078e4800 */
[----:B------:R-:W-:Y:S01]  /*34e0*/  LOP3.LUT R0, R0, 0x7f800000, RZ, 0xfc, !PT ;  /* 0x7f80000000007812 */ /* 0x000fe200078efcff */
[----:B------:R-:W-:Y:S05]  /*34f0*/  BRA `(.L_x_135) ;  /* 0x0000005000007947 */ /* 0x000fea0003800000 */
.L_x_129:
[----:B------:R-:W-:Y:S01]  /*3500*/  LOP3.LUT R0, R27, 0x80000000, R0, 0x48, !PT ;  /* 0x800000001b007812 */ /* 0x000fe200078e4800 */
[----:B------:R-:W-:Y:S05]  /*3510*/  BRA `(.L_x_135) ;  /* 0x0000003000007947 */ /* 0x000fea0003800000 */
.L_x_128:
[----:B------:R-:W0:Y:S01]  /*3520*/  MUFU.RSQ R0, -QNAN ;  /* 0xffc0000000007908 */ /* 0x000e220000001400 */
[----:B------:R-:W-:Y:S05]  /*3530*/  BRA `(.L_x_135) ;  /* 0x0000001000007947 */ /* 0x000fea0003800000 */
.L_x_127:
[----:B------:R-:W-:-:S02]  /*3540*/  FADD.FTZ R0, R0, R3 ;  /* 0x0000000300007221 */ /* 0x000fc40000010000 */
.L_x_135:
[----:B------:R-:W-:Y:S05]  /*3550*/  BSYNC B2 ;  /* 0x0000000000027941 */ /* 0x000fea0003800000 */
.L_x_125:
[----:B------:R-:W-:Y:S02]  /*3560*/  IMAD.MOV.U32 R18, RZ, RZ, R23 ;  /* 0x000000ffff127224 */ /* 0x000fe400078e0017 */
[----:B------:R-:W-:-:S04]  /*3570*/  IMAD.MOV.U32 R19, RZ, RZ, 0x0 ;  /* 0x00000000ff137424 */ /* 0x000fc800078e00ff */
[----:B------:R-:W-:Y:S05]  /*3580*/  RET.REL.NODEC R18 `(fused_softmax_cast_n_2305_to_2560__kernel) ;  /* 0xffffca7012007950 */ /* 0x000fea0003c3ffff */
.L_x_136:
        /* <DEDUP_REMOVED lines=15> */
.L_x_366:


//--------------------- .text.fused_softmax_cast_n_2049_to_2304__kernel --------------------------
	.section	.text.fused_softmax_cast_n_2049_to_2304__kernel,"ax",@progbits
	.sectionflags	@"SHF_BARRIERS=1"
	.sectioninfo	@"SHI_REGISTERS=35"
	.align	128
        .global         fused_softmax_cast_n_2049_to_2304__kernel
        .type           fused_softmax_cast_n_2049_to_2304__kernel,@function
        .size           fused_softmax_cast_n_2049_to_2304__kernel,(.L_x_367 - fused_softmax_cast_n_2049_to_2304__kernel)
        .other          fused_softmax_cast_n_2049_to_2304__kernel,@"STO_CUDA_ENTRY STV_DEFAULT"
fused_softmax_cast_n_2049_to_2304__kernel:
.text.fused_softmax_cast_n_2049_to_2304__kernel:
        /* <DEDUP_REMOVED lines=54> */
.L_x_141:
        /* <DEDUP_REMOVED lines=134> */
.L_x_140:
        /* <DEDUP_REMOVED lines=74> */
.L_x_142:
[----:B------:R-:W-:-:S04]  /*1060*/  ISETP.NE.U32.AND P1, PT, R10, RZ, PT ;  /* 0x000000ff0a00720c */ /* 0x000fc80003f25070 */
[----:B------:R-:W-:-:S13]  /*1070*/  ISETP.NE.OR.EX P0, PT, R8, RZ, P0, P1 ;  /* 0x000000ff0800720c */ /* 0x000fda0000705710 */
[----:B------:R-:W-:Y:S05]  /*1080*/  @!P0 BRA `(.L_x_138) ;  /* 0x000002c000008947 */ /* 0x000fea0003800000 */
.L_x_139:
[----:B0-----:R-:W-:Y:S02]  /*1090*/  IMAD.MOV.U32 R12, RZ, RZ, R2 ;  /* 0x000000ffff0c7224 */ /* 0x001fe400078e0002 */
[----:B------:R-:W-:-:S04]  /*10a0*/  IMAD.MOV.U32 R13, RZ, RZ, RZ ;  /* 0x000000ffff0d7224 */ /* 0x000fc800078e00ff */
[----:B-1----:R-:W-:-:S04]  /*10b0*/  IMAD.WIDE.U32 R12, R9, c[0x0][0x170], R12 ;  /* 0x00005c00090c7a25 */ /* 0x002fc800078e000c */
[----:B------:R-:W-:-:S02]  /*10c0*/  IMAD R21, R9, c[0x0][0x174], R13 ;  /* 0x00005d0009157a24 */ /* 0x000fc400078e020d */
.L_x_143:
        /* <DEDUP_REMOVED lines=40> */
.L_x_138:
        /* <DEDUP_REMOVED lines=18> */
.L_x_144:
        /* <DEDUP_REMOVED lines=15> */
.L_x_137:
        /* <DEDUP_REMOVED lines=57> */
.L_x_147:
        /* <DEDUP_REMOVED lines=71> */
.L_x_146:
        /* <DEDUP_REMOVED lines=16> */
.L_x_148:
        /* <DEDUP_REMOVED lines=22> */
.L_x_145:
        /* <DEDUP_REMOVED lines=51> */
.L_x_166:
        /* <DEDUP_REMOVED lines=38> */
[----:B------:R-:W-:Y:S05]  /*2550*/  CALL.REL.NOINC `($fused_softmax_cast_n_2049_to_2304__kernel$__cuda_sm3x_div_rn_noftz_f32_slowpath) ;  /* 0x0000099000007944 */ /* 0x000fea0003c00000 */
[----:B0-----:R-:W-:-:S02]  /*2560*/  IMAD.MOV.U32 R18, RZ, RZ, R0 ;  /* 0x000000ffff127224 */ /* 0x001fc400078e0000 */
.L_x_153:
[----:B------:R-:W-:Y:S05]  /*2570*/  BSYNC B1 ;  /* 0x0000000000017941 */ /* 0x000fea0003800000 */
.L_x_152:
[----:B------:R-:W-:-:S05]  /*2580*/  F2FP.PACK_AB R18, RZ, R18 ;  /* 0x00000012ff12723e */ /* 0x000fca00000000ff */
[----:B------:R0:W-:Y:S02]  /*2590*/  STG.E.U16 [R6.64], R18 ;  /* 0x0000001206007986 */ /* 0x0001e4000c101504 */
.L_x_151:
[----:B------:R-:W-:Y:S05]  /*25a0*/  BSYNC B0 ;  /* 0x0000000000007941 */ /* 0x000fea0003800000 */
.L_x_150:
        /* <DEDUP_REMOVED lines=24> */
[----:B------:R-:W-:Y:S05]  /*2730*/  CALL.REL.NOINC `($fused_softmax_cast_n_2049_to_2304__kernel$__cuda_sm3x_div_rn_noftz_f32_slowpath) ;  /* 0x000007b000007944 */ /* 0x000fea0003c00000 */
.L_x_157:
[----:B------:R-:W-:Y:S05]  /*2740*/  BSYNC B1 ;  /* 0x0000000000017941 */ /* 0x000fea0003800000 */
.L_x_156:
[----:B0-----:R-:W-:-:S05]  /*2750*/  F2FP.PACK_AB R0, RZ, R0 ;  /* 0x00000000ff00723e */ /* 0x001fca00000000ff */
[----:B------:R0:W-:Y:S02]  /*2760*/  STG.E.U16 [R6.64+0x240], R0 ;  /* 0x0002400006007986 */ /* 0x0001e4000c101504 */
.L_x_155:
[----:B------:R-:W-:Y:S05]  /*2770*/  BSYNC B0 ;  /* 0x0000000000007941 */ /* 0x000fea0003800000 */
.L_x_154:
        /* <DEDUP_REMOVED lines=25> */
.L_x_161:
[----:B------:R-:W-:Y:S05]  /*2910*/  BSYNC B1 ;  /* 0x0000000000017941 */ /* 0x000fea0003800000 */
.L_x_160:
[----:B0-----:R-:W-:-:S05]  /*2920*/  F2FP.PACK_AB R0, RZ, R0 ;  /* 0x00000000ff00723e */ /* 0x001fca00000000ff */
[----:B------:R0:W-:Y:S02]  /*2930*/  STG.E.U16 [R6.64+0x480], R0 ;  /* 0x0004800006007986 */ /* 0x0001e4000c101504 */
.L_x_159:
[----:B------:R-:W-:Y:S05]  /*2940*/  BSYNC B0 ;  /* 0x0000000000007941 */ /* 0x000fea0003800000 */
.L_x_158:
        /* <DEDUP_REMOVED lines=25> */
.L_x_165:
[----:B------:R-:W-:Y:S05]  /*2ae0*/  BSYNC B1 ;  /* 0x0000000000017941 */ /* 0x000fea0003800000 */
.L_x_164:
[----:B0-----:R-:W-:-:S05]  /*2af0*/  F2FP.PACK_AB R0, RZ, R0 ;  /* 0x00000000ff00723e */ /* 0x001fca00000000ff */
[----:B------:R0:W-:Y:S02]  /*2b00*/  STG.E.U16 [R6.64+0x6c0], R0 ;  /* 0x0006c00006007986 */ /* 0x0001e4000c101504 */
.L_x_163:
[----:B------:R-:W-:Y:S05]  /*2b10*/  BSYNC B0 ;  /* 0x0000000000007941 */ /* 0x000fea0003800000 */
.L_x_162:
[----:B------:R-:W-:-:S05]  /*2b20*/  IADD3 R14, P1, R14, 0x4, RZ ;  /* 0x000000040e0e7810 */ /* 0x000fca0007f3e0ff */
[----:B------:R-:W-:Y:S01]  /*2b30*/  IMAD.X R16, RZ, RZ, R16, P1 ;  /* 0x000000ffff107224 */ /* 0x000fe200008e0610 */
[----:B------:R-:W-:Y:S05]  /*2b40*/  @P0 BRA `(.L_x_166) ;  /* 0xfffff7a000000947 */ /* 0x000fea000383ffff */
.L_x_149:
        /* <DEDUP_REMOVED lines=19> */
.L_x_171:
        /* <DEDUP_REMOVED lines=27> */
.L_x_170:
[----:B------:R-:W-:Y:S05]  /*2e30*/  BSYNC B1 ;  /* 0x0000000000017941 */ /* 0x000fea0003800000 */
.L_x_169:
[----:B0-----:R-:W-:-:S05]  /*2e40*/  F2FP.PACK_AB R0, RZ, R0 ;  /* 0x00000000ff00723e */ /* 0x001fca00000000ff */
[----:B------:R0:W-:Y:S02]  /*2e50*/  STG.E.U16 [R4.64], R0 ;  /* 0x0000000004007986 */ /* 0x0001e4000c101504 */
.L_x_168:
[----:B------:R-:W-:Y:S05]  /*2e60*/  BSYNC B0 ;  /* 0x0000000000007941 */ /* 0x000fea0003800000 */
.L_x_167:
        /* <DEDUP_REMOVED lines=8> */
        .weak           $fused_softmax_cast_n_2049_to_2304__kernel$__cuda_sm3x_div_rn_noftz_f32_slowpath
        .type           $fused_softmax_cast_n_2049_to_2304__kernel$__cuda_sm3x_div_rn_noftz_f32_slowpath,@function
        .size           $fused_softmax_cast_n_2049_to_2304__kernel$__cuda_sm3x_div_rn_noftz_f32_slowpath,(.L_x_367 - $fused_softmax_cast_n_2049_to_2304__kernel$__cuda_sm3x_div_rn_noftz_f32_slowpath)
$fused_softmax_cast_n_2049_to_2304__kernel$__cuda_sm3x_div_rn_noftz_f32_slowpath:
        /* <DEDUP_REMOVED lines=37> */
.L_x_173:
        /* <DEDUP_REMOVED lines=51> */
.L_x_180:
[----:B------:R-:W-:-:S04]  /*3470*/  LOP3.LUT R0, R0, 0x80000000, RZ, 0xc0, !PT ;  /* 0x8000000000007812 */ /* 0x000fc800078ec0ff */
[----:B------:R-:W-:Y:S01]  /*3480*/  LOP3.LUT R0, R0, 0x7f800000, RZ, 0xfc, !PT ;  /* 0x7f80000000007812 */ /* 0x000fe200078efcff */
[----:B------:R-:W-:Y:S05]  /*3490*/  BRA `(.L_x_181) ;  /* 0x0000001000007947 */ /* 0x000fea0003800000 */
.L_x_179:
[----:B------:R-:W-:-:S02]  /*34a0*/  IMAD R0, R19, 0x800000, R0 ;  /* 0x0080000013007824 */ /* 0x000fc400078e0200 */
.L_x_181:
[----:B------:R-:W-:Y:S05]  /*34b0*/  BSYNC B3 ;  /* 0x0000000000037941 */ /* 0x000fea0003800000 */
.L_x_178:
[----:B------:R-:W-:Y:S05]  /*34c0*/  BRA `(.L_x_182) ;  /* 0x0000008000007947 */ /* 0x000fea0003800000 */
.L_x_177:
[----:B------:R-:W-:-:S04]  /*34d0*/  LOP3.LUT R0, R27, 0x80000000, R0, 0x48, !PT ;  /* 0x800000001b007812 */ /* 0x000fc800078e4800 */
[----:B------:R-:W-:Y:S01]  /*34e0*/  LOP3.LUT R0, R0, 0x7f800000, RZ, 0xfc, !PT ;  /* 0x7f80000000007812 */ /* 0x000fe200078efcff */
[----:B------:R-:W-:Y:S05]  /*34f0*/  BRA `(.L_x_182) ;  /* 0x0000005000007947 */ /* 0x000fea0003800000 */
.L_x_176:
[----:B------:R-:W-:Y:S01]  /*3500*/  LOP3.LUT R0, R27, 0x80000000, R0, 0x48, !PT ;  /* 0x800000001b007812 */ /* 0x000fe200078e4800 */
[----:B------:R-:W-:Y:S05]  /*3510*/  BRA `(.L_x_182) ;  /* 0x0000003000007947 */ /* 0x000fea0003800000 */
.L_x_175:
[----:B------:R-:W0:Y:S01]  /*3520*/  MUFU.RSQ R0, -QNAN ;  /* 0xffc0000000007908 */ /* 0x000e220000001400 */
[----:B------:R-:W-:Y:S05]  /*3530*/  BRA `(.L_x_182) ;  /* 0x0000001000007947 */ /* 0x000fea0003800000 */
.L_x_174:
[----:B------:R-:W-:-:S02]  /*3540*/  FADD.FTZ R0, R0, R3 ;  /* 0x0000000300007221 */ /* 0x000fc40000010000 */
.L_x_182:
[----:B------:R-:W-:Y:S05]  /*3550*/  BSYNC B2 ;  /* 0x0000000000027941 */ /* 0x000fea0003800000 */
.L_x_172:
[----:B------:R-:W-:Y:S02]  /*3560*/  IMAD.MOV.U32 R18, RZ, RZ, R23 ;  /* 0x000000ffff127224 */ /* 0x000fe400078e0017 */
[----:B------:R-:W-:-:S04]  /*3570*/  IMAD.MOV.U32 R19, RZ, RZ, 0x0 ;  /* 0x00000000ff137424 */ /* 0x000fc800078e00ff */
[----:B------:R-:W-:Y:S05]  /*3580*/  RET.REL.NODEC R18 `(fused_softmax_cast_n_2049_to_2304__kernel) ;  /* 0xffffca7012007950 */ /* 0x000fea0003c3ffff */
.L_x_183:
        /* <DEDUP_REMOVED lines=15> */
.L_x_367:


//--------------------- .text.fused_softmax_cast_n_1793_to_2048__kernel --------------------------
	.section	.text.fused_softmax_cast_n_1793_to_2048__kernel,"ax",@progbits
	.sectionflags	@"SHF_BARRIERS=1"
	.sectioninfo	@"SHI_REGISTERS=35"
	.align	128
        .global         fused_softmax_cast_n_1793_to_2048__kernel
        .type           fused_softmax_cast_n_1793_to_2048__kernel,@function
        .size           fused_softmax_cast_n_1793_to_2048__kernel,(.L_x_368 - fused_softmax_cast_n_1793_to_2048__kernel)
        .other          fused_softmax_cast_n_1793_to_2048__kernel,@"STO_CUDA_ENTRY STV_DEFAULT"
fused_softmax_cast_n_1793_to_2048__kernel:
.text.fused_softmax_cast_n_1793_to_2048__kernel:
[----:B------:R-:W-:-:S02]  /*0000*/  IMAD.MOV.U32 R1, RZ, RZ, c[0x0][0x28] ;  /* 0x00000a00ff017624 */ /* 0x000fc400078e00ff */
[----:B------:R-:W-:Y:S01]  /*0010*/  IMAD.MOV.U32 R8, RZ, RZ, c[0x0][0x170] ;  /* 0x00005c00ff087624 */ /* 0x000fe200078e00ff */
[----:B------:R-:W-:-:S04]  /*0020*/  ULDC.64 UR4, c[0x0][0x118] ;  /* 0x0000460000047ab9 */ /* 0x000fc80000000a00 */
[----:B------:R-:W-:-:S05]  /*0030*/  IADD3 R8, P0, R8, 0xbf, RZ ;  /* 0x000000bf08087810 */ /* 0x000fca0007f1e0ff */
[----:B------:R-:W-:-:S04]  /*0040*/  IMAD.X R9, RZ, RZ, c[0x0][0x174], P0 ;  /* 0x00005d00ff097624 */ /* 0x000fc800000e06ff */
[C---:B------:R-:W-:Y:S01]  /*0050*/  IMAD.WIDE.U32 R2, R9.reuse, -0x55555555, RZ ;  /* 0xaaaaaaab09027825 */ /* 0x040fe200078e00ff */
[----:B------:R-:W-:-:S05]  /*0060*/  ISETP.LT.AND P1, PT, R9, RZ, PT ;  /* 0x000000ff0900720c */ /* 0x000fca0003f21270 */
[----:B------:R-:W-:-:S04]  /*0070*/  IMAD.WIDE.U32 R4, P0, R8, 0x2aaaaaaa, R2 ;  /* 0x2aaaaaaa08047825 */ /* 0x000fc80007800002 */
[----:B------:R-:W-:-:S04]  /*0080*/  IMAD.WIDE.U32 R2, R8, -0x55555555, RZ ;  /* 0xaaaaaaab08027825 */ /* 0x000fc800078e00ff */
[----:B------:R-:W-:Y:S01]  /*0090*/  IMAD.X R7, RZ, RZ, RZ, P0 ;  /* 0x000000ffff077224 */ /* 0x000fe200000e06ff */
[----:B------:R-:W-:Y:S01]  /*00a0*/  IADD3 RZ, P0, R3, R4, RZ ;  /* 0x0000000403ff7210 */ /* 0x000fe20007f1e0ff */
[----:B------:R-:W-:-:S04]  /*00b0*/  IMAD.MOV.U32 R6, RZ, RZ, R5 ;  /* 0x000000ffff067224 */ /* 0x000fc800078e0005 */
[----:B------:R-:W-:-:S05]  /*00c0*/  IMAD.WIDE.U32.X R2, R9, 0x2aaaaaaa, R6, P0 ;  /* 0x2aaaaaaa09027825 */ /* 0x000fca00000e0406 */
[----:B------:R-:W-:-:S04]  /*00d0*/  IADD3 R5, P0, R2, 0x55555555, RZ ;  /* 0x5555555502057810 */ /* 0x000fc80007f1e0ff */
        /* <DEDUP_REMOVED lines=40> */
.L_x_188:
        /* <DEDUP_REMOVED lines=134> */
.L_x_187:
        /* <DEDUP_REMOVED lines=74> */
.L_x_189:
[----:B------:R-:W-:-:S04]  /*1060*/  ISETP.NE.U32.AND P1, PT, R10, RZ, PT ;  /* 0x000000ff0a00720c */ /* 0x000fc80003f25070 */
[----:B------:R-:W-:-:S13]  /*1070*/  ISETP.NE.OR.EX P0, PT, R8, RZ, P0, P1 ;  /* 0x000000ff0800720c */ /* 0x000fda0000705710 */
[----:B------:R-:W-:Y:S05]  /*1080*/  @!P0 BRA `(.L_x_185) ;  /* 0x000002c000008947 */ /* 0x000fea0003800000 */
.L_x_186:
[----:B0-----:R-:W-:Y:S02]  /*1090*/  IMAD.MOV.U32 R12, RZ, RZ, R2 ;  /* 0x000000ffff0c7224 */ /* 0x001fe400078e0002 */
[----:B------:R-:W-:-:S04]  /*10a0*/  IMAD.MOV.U32 R13, RZ, RZ, RZ ;  /* 0x000000ffff0d7224 */ /* 0x000fc800078e00ff */
[----:B-1----:R-:W-:-:S04]  /*10b0*/  IMAD.WIDE.U32 R12, R9, c[0x0][0x170], R12 ;  /* 0x00005c00090c7a25 */ /* 0x002fc800078e000c */
[----:B------:R-:W-:-:S02]  /*10c0*/  IMAD R21, R9, c[0x0][0x174], R13 ;  /* 0x00005d0009157a24 */ /* 0x000fc400078e020d */
.L_x_190:
        /* <DEDUP_REMOVED lines=40> */
.L_x_185:
        /* <DEDUP_REMOVED lines=18> */
.L_x_191:
        /* <DEDUP_REMOVED lines=15> */
.L_x_184:
        /* <DEDUP_REMOVED lines=57> */
.L_x_194:
        /* <DEDUP_REMOVED lines=72> */
.L_x_193:
        /* <DEDUP_REMOVED lines=16> */
.L_x_195:
        /* <DEDUP_REMOVED lines=22> */
.L_x_192:
        /* <DEDUP_REMOVED lines=50> */
.L_x_213:
        /* <DEDUP_REMOVED lines=38> */
[----:B------:R-:W-:Y:S05]  /*2550*/  CALL.REL.NOINC `($fused_softmax_cast_n_1793_to_2048__kernel$__cuda_sm3x_div_rn_noftz_f32_slowpath) ;  /* 0x0000099000007944 */ /* 0x000fea0003c00000 */
[----:B0-----:R-:W-:-:S02]  /*2560*/  IMAD.MOV.U32 R18, RZ, RZ, R0 ;  /* 0x000000ffff127224 */ /* 0x001fc400078e0000 */
.L_x_200:
[----:B------:R-:W-:Y:S05]  /*2570*/  BSYNC B1 ;  /* 0x0000000000017941 */ /* 0x000fea0003800000 */
.L_x_199:
[----:B------:R-:W-:-:S05]  /*2580*/  F2FP.PACK_AB R18, RZ, R18 ;  /* 0x00000012ff12723e */ /* 0x000fca00000000ff */
[----:B------:R0:W-:Y:S02]  /*2590*/  STG.E.U16 [R6.64], R18 ;  /* 0x0000001206007986 */ /* 0x0001e4000c101504 */
.L_x_198:
[----:B------:R-:W-:Y:S05]  /*25a0*/  BSYNC B0 ;  /* 0x0000000000007941 */ /* 0x000fea0003800000 */
.L_x_197:
        /* <DEDUP_REMOVED lines=24> */
[----:B------:R-:W-:Y:S05]  /*2730*/  CALL.REL.NOINC `($fused_softmax_cast_n_1793_to_2048__kernel$__cuda_sm3x_div_rn_noftz_f32_slowpath) ;  /* 0x000007b000007944 */ /* 0x000fea0003c00000 */
.L_x_204:
[----:B------:R-:W-:Y:S05]  /*2740*/  BSYNC B1 ;  /* 0x0000000000017941 */ /* 0x000fea0003800000 */
.L_x_203:
[----:B0-----:R-:W-:-:S05]  /*2750*/  F2FP.PACK_AB R0, RZ, R0 ;  /* 0x00000000ff00723e */ /* 0x001fca00000000ff */
[----:B------:R0:W-:Y:S02]  /*2760*/  STG.E.U16 [R6.64+0x180], R0 ;  /* 0x0001800006007986 */ /* 0x0001e4000c101504 */
.L_x_202:
[----:B------:R-:W-:Y:S05]  /*2770*/  BSYNC B0 ;  /* 0x0000000000007941 */ /* 0x000fea0003800000 */
.L_x_201:
        /* <DEDUP_REMOVED lines=25> */
.L_x_208:
[----:B------:R-:W-:Y:S05]  /*2910*/  BSYNC B1 ;  /* 0x0000000000017941 */ /* 0x000fea0003800000 */
.L_x_207:
[----:B0-----:R-:W-:-:S05]  /*2920*/  F2FP.PACK_AB R0, RZ, R0 ;  /* 0x00000000ff00723e */ /* 0x001fca00000000ff */
[----:B------:R0:W-:Y:S02]  /*2930*/  STG.E.U16 [R6.64+0x300], R0 ;  /* 0x0003000006007986 */ /* 0x0001e4000c101504 */
.L_x_206:
[----:B------:R-:W-:Y:S05]  /*2940*/  BSYNC B0 ;  /* 0x0000000000007941 */ /* 0x000fea0003800000 */
.L_x_205:
        /* <DEDUP_REMOVED lines=25> */
.L_x_212:
[----:B------:R-:W-:Y:S05]  /*2ae0*/  BSYNC B1 ;  /* 0x0000000000017941 */ /* 0x000fea0003800000 */
.L_x_211:
[----:B0-----:R-:W-:-:S05]  /*2af0*/  F2FP.PACK_AB R0, RZ, R0 ;  /* 0x00000000ff00723e */ /* 0x001fca00000000ff */
[----:B------:R0:W-:Y:S02]  /*2b00*/  STG.E.U16 [R6.64+0x480], R0 ;  /* 0x0004800006007986 */ /* 0x0001e4000c101504 */
.L_x_210:
[----:B------:R-:W-:Y:S05]  /*2b10*/  BSYNC B0 ;  /* 0x0000000000007941 */ /* 0x000fea0003800000 */
.L_x_209:
[----:B------:R-:W-:-:S05]  /*2b20*/  IADD3 R14, P1, R14, 0x4, RZ ;  /* 0x000000040e0e7810 */ /* 0x000fca0007f3e0ff */
[----:B------:R-:W-:Y:S01]  /*2b30*/  IMAD.X R16, RZ, RZ, R16, P1 ;  /* 0x000000ffff107224 */ /* 0x000fe200008e0610 */
[----:B------:R-:W-:Y:S05]  /*2b40*/  @P0 BRA `(.L_x_213) ;  /* 0xfffff7a000000947 */ /* 0x000fea000383ffff */
.L_x_196:
        /* <DEDUP_REMOVED lines=19> */
.L_x_218:
        /* <DEDUP_REMOVED lines=27> */
.L_x_217:
[----:B------:R-:W-:Y:S05]  /*2e30*/  BSYNC B1 ;  /* 0x0000000000017941 */ /* 0x000fea0003800000 */
.L_x_216:
[----:B0-----:R-:W-:-:S05]  /*2e40*/  F2FP.PACK_AB R0, RZ, R0 ;  /* 0x00000000ff00723e */ /* 0x001fca00000000ff */
[----:B------:R0:W-:Y:S02]  /*2e50*/  STG.E.U16 [R4.64], R0 ;  /* 0x0000000004007986 */ /* 0x0001e4000c101504 */
.L_x_215:
[----:B------:R-:W-:Y:S05]  /*2e60*/  BSYNC B0 ;  /* 0x0000000000007941 */ /* 0x000fea0003800000 */
.L_x_214:
        /* <DEDUP_REMOVED lines=8> */
        .weak           $fused_softmax_cast_n_1793_to_2048__kernel$__cuda_sm3x_div_rn_noftz_f32_slowpath
        .type           $fused_softmax_cast_n_1793_to_2048__kernel$__cuda_sm3x_div_rn_noftz_f32_slowpath,@function
        .size           $fused_softmax_cast_n_1793_to_2048__kernel$__cuda_sm3x_div_rn_noftz_f32_slowpath,(.L_x_368 - $fused_softmax_cast_n_1793_to_2048__kernel$__cuda_sm3x_div_rn_noftz_f32_slowpath)
$fused_softmax_cast_n_1793_to_2048__kernel$__cuda_sm3x_div_rn_noftz_f32_slowpath:
        /* <DEDUP_REMOVED lines=37> */
.L_x_220:
        /* <DEDUP_REMOVED lines=51> */
.L_x_227:
[----:B------:R-:W-:-:S04]  /*3470*/  LOP3.LUT R0, R0, 0x80000000, RZ, 0xc0, !PT ;  /* 0x8000000000007812 */ /* 0x000fc800078ec0ff */
[----:B------:R-:W-:Y:S01]  /*3480*/  LOP3.LUT R0, R0, 0x7f800000, RZ, 0xfc, !PT ;  /* 0x7f80000000007812 */ /* 0x000fe200078efcff */
[----:B------:R-:W-:Y:S05]  /*3490*/  BRA `(.L_x_228) ;  /* 0x0000001000007947 */ /* 0x000fea0003800000 */
.L_x_226:
[----:B------:R-:W-:-:S02]  /*34a0*/  IMAD R0, R19, 0x800000, R0 ;  /* 0x0080000013007824 */ /* 0x000fc400078e0200 */
.L_x_228:
[----:B------:R-:W-:Y:S05]  /*34b0*/  BSYNC B3 ;  /* 0x0000000000037941 */ /* 0x000fea0003800000 */
.L_x_225:
[----:B------:R-:W-:Y:S05]  /*34c0*/  BRA `(.L_x_229) ;  /* 0x0000008000007947 */ /* 0x000fea0003800000 */
.L_x_224:
[----:B------:R-:W-:-:S04]  /*34d0*/  LOP3.LUT R0, R27, 0x80000000, R0, 0x48, !PT ;  /* 0x800000001b007812 */ /* 0x000fc800078e4800 */
[----:B------:R-:W-:Y:S01]  /*34e0*/  LOP3.LUT R0, R0, 0x7f800000, RZ, 0xfc, !PT ;  /* 0x7f80000000007812 */ /* 0x000fe200078efcff */
[----:B------:R-:W-:Y:S05]  /*34f0*/  BRA `(.L_x_229) ;  /* 0x0000005000007947 */ /* 0x000fea0003800000 */
.L_x_223:
[----:B------:R-:W-:Y:S01]  /*3500*/  LOP3.LUT R0, R27, 0x80000000, R0, 0x48, !PT ;  /* 0x800000001b007812 */ /* 0x000fe200078e4800 */
[----:B------:R-:W-:Y:S05]  /*3510*/  BRA `(.L_x_229) ;  /* 0x0000003000007947 */ /* 0x000fea0003800000 */
.L_x_222:
[----:B------:R-:W0:Y:S01]  /*3520*/  MUFU.RSQ R0, -QNAN ;  /* 0xffc0000000007908 */ /* 0x000e220000001400 */
[----:B------:R-:W-:Y:S05]  /*3530*/  BRA `(.L_x_229) ;  /* 0x0000001000007947 */ /* 0x000fea0003800000 */
.L_x_221:
[----:B------:R-:W-:-:S02]  /*3540*/  FADD.FTZ R0, R0, R3 ;  /* 0x0000000300007221 */ /* 0x000fc40000010000 */
.L_x_229:
[----:B------:R-:W-:Y:S05]  /*3550*/  BSYNC B2 ;  /* 0x0000000000027941 */ /* 0x000fea0003800000 */
.L_x_219:
[----:B------:R-:W-:Y:S02]  /*3560*/  IMAD.MOV.U32 R18, RZ, RZ, R23 ;  /* 0x000000ffff127224 */ /* 0x000fe400078e0017 */
[----:B------:R-:W-:-:S04]  /*3570*/  IMAD.MOV.U32 R19, RZ, RZ, 0x0 ;  /* 0x00000000ff137424 */ /* 0x000fc800078e00ff */
[----:B------:R-:W-:Y:S05]  /*3580*/  RET.REL.NODEC R18 `(fused_softmax_cast_n_1793_to_2048__kernel) ;  /* 0xffffca7012007950 */ /* 0x000fea0003c3ffff */
.L_x_230:
        /* <DEDUP_REMOVED lines=15> */
.L_x_368:


//--------------------- .text.fused_softmax_cast_n_1537_to_1792__kernel --------------------------
	.section	.text.fused_softmax_cast_n_1537_to_1792__kernel,"ax",@progbits
	.sectionflags	@"SHF_BARRIERS=1"
	.sectioninfo	@"SHI_REGISTERS=28"
	.align	128
        .global         fused_softmax_cast_n_1537_to_1792__kernel
        .type           fused_softmax_cast_n_1537_to_1792__kernel,@function
        .size           fused_softmax_cast_n_1537_to_1792__kernel,(.L_x_369 - fused_softmax_cast_n_1537_to_1792__kernel)
        .other          fused_softmax_cast_n_1537_to_1792__kernel,@"STO_CUDA_ENTRY STV_DEFAULT"
fused_softmax_cast_n_1537_to_1792__kernel:
.text.fused_softmax_cast_n_1537_to_1792__kernel:
        /* <DEDUP_REMOVED lines=40> */
.L_x_233:
        /* <DEDUP_REMOVED lines=34> */
.L_x_232:
        /* <DEDUP_REMOVED lines=13> */
.L_x_234:
        /* <DEDUP_REMOVED lines=13> */
.L_x_231:
        /* <DEDUP_REMOVED lines=61> */
.L_x_237:
        /* <DEDUP_REMOVED lines=66> */
.L_x_236:
        /* <DEDUP_REMOVED lines=15> */
.L_x_238:
        /* <DEDUP_REMOVED lines=22> */
.L_x_235:
        /* <DEDUP_REMOVED lines=61> */
.L_x_256:
        /* <DEDUP_REMOVED lines=22> */
[----:B------:R-:W-:Y:S05]  /*15b0*/  CALL.REL.NOINC `($fused_softmax_cast_n_1537_to_1792__kernel$__cuda_sm3x_div_rn_noftz_f32_slowpath) ;  /* 0x00000a1000007944 */ /* 0x000fea0003c00000 */
[----:B0-----:R-:W-:-:S02]  /*15c0*/  IMAD.MOV.U32 R8, RZ, RZ, R0 ;  /* 0x000000ffff087224 */ /* 0x001fc400078e0000 */
.L_x_243:
[----:B------:R-:W-:Y:S05]  /*15d0*/  BSYNC B1 ;  /* 0x0000000000017941 */ /* 0x000fea0003800000 */
.L_x_242:
[----:B------:R-:W-:-:S05]  /*15e0*/  F2FP.PACK_AB R8, RZ, R8 ;  /* 0x00000008ff08723e */ /* 0x000fca00000000ff */
[----:B------:R0:W-:Y:S02]  /*15f0*/  STG.E.U16 [R4.64+-0x400], R8 ;  /* 0xfffc000804007986 */ /* 0x0001e4000c101504 */
.L_x_241:
[----:B------:R-:W-:Y:S05]  /*1600*/  BSYNC B0 ;  /* 0x0000000000007941 */ /* 0x000fea0003800000 */
.L_x_240:
        /* <DEDUP_REMOVED lines=24> */
[----:B------:R-:W-:Y:S05]  /*1790*/  CALL.REL.NOINC `($fused_softmax_cast_n_1537_to_1792__kernel$__cuda_sm3x_div_rn_noftz_f32_slowpath) ;  /* 0x0000083000007944 */ /* 0x000fea0003c00000 */
.L_x_247:
[----:B------:R-:W-:Y:S05]  /*17a0*/  BSYNC B1 ;  /* 0x0000000000017941 */ /* 0x000fea0003800000 */
.L_x_246:
[----:B0-----:R-:W-:-:S05]  /*17b0*/  F2FP.PACK_AB R0, RZ, R0 ;  /* 0x00000000ff00723e */ /* 0x001fca00000000ff */
[----:B------:R0:W-:Y:S02]  /*17c0*/  STG.E.U16 [R4.64+-0x200], R0 ;  /* 0xfffe000004007986 */ /* 0x0001e4000c101504 */
.L_x_245:
[----:B------:R-:W-:Y:S05]  /*17d0*/  BSYNC B0 ;  /* 0x0000000000007941 */ /* 0x000fea0003800000 */
.L_x_244:
        /* <DEDUP_REMOVED lines=25> */
.L_x_251:
[----:B------:R-:W-:Y:S05]  /*1970*/  BSYNC B1 ;  /* 0x0000000000017941 */ /* 0x000fea0003800000 */
.L_x_250:
[----:B0-----:R-:W-:-:S05]  /*1980*/  F2FP.PACK_AB R0, RZ, R0 ;  /* 0x00000000ff00723e */ /* 0x001fca00000000ff */
[----:B------:R0:W-:Y:S02]  /*1990*/  STG.E.U16 [R4.64], R0 ;  /* 0x0000000004007986 */ /* 0x0001e4000c101504 */
.L_x_249:
[----:B------:R-:W-:Y:S05]  /*19a0*/  BSYNC B0 ;  /* 0x0000000000007941 */ /* 0x000fea0003800000 */
.L_x_248:
        /* <DEDUP_REMOVED lines=25> */
.L_x_255:
[----:B------:R-:W-:Y:S05]  /*1b40*/  BSYNC B1 ;  /* 0x0000000000017941 */ /* 0x000fea0003800000 */
.L_x_254:
[----:B0-----:R-:W-:-:S05]  /*1b50*/  F2FP.PACK_AB R0, RZ, R0 ;  /* 0x00000000ff00723e */ /* 0x001fca00000000ff */
[----:B------:R0:W-:Y:S02]  /*1b60*/  STG.E.U16 [R4.64+0x200], R0 ;  /* 0x0002000004007986 */ /* 0x0001e4000c101504 */
.L_x_253:
[----:B------:R-:W-:Y:S05]  /*1b70*/  BSYNC B0 ;  /* 0x0000000000007941 */ /* 0x000fea0003800000 */
.L_x_252:
        /* <DEDUP_REMOVED lines=13> */
.L_x_239:
        /* <DEDUP_REMOVED lines=17> */
.L_x_261:
        /* <DEDUP_REMOVED lines=27> */
.L_x_260:
[----:B------:R-:W-:Y:S05]  /*1f10*/  BSYNC B1 ;  /* 0x0000000000017941 */ /* 0x000fea0003800000 */
.L_x_259:
[----:B0-----:R-:W-:-:S05]  /*1f20*/  F2FP.PACK_AB R0, RZ, R0 ;  /* 0x00000000ff00723e */ /* 0x001fca00000000ff */
[----:B------:R0:W-:Y:S02]  /*1f30*/  STG.E.U16 [R4.64], R0 ;  /* 0x0000000004007986 */ /* 0x0001e4000c101504 */
.L_x_258:
[----:B------:R-:W-:Y:S05]  /*1f40*/  BSYNC B0 ;  /* 0x0000000000007941 */ /* 0x000fea0003800000 */
.L_x_257:
        /* <DEDUP_REMOVED lines=8> */
        .weak           $fused_softmax_cast_n_1537_to_1792__kernel$__cuda_sm3x_div_rn_noftz_f32_slowpath
        .type           $fused_softmax_cast_n_1537_to_1792__kernel$__cuda_sm3x_div_rn_noftz_f32_slowpath,@function
        .size           $fused_softmax_cast_n_1537_to_1792__kernel$__cuda_sm3x_div_rn_noftz_f32_slowpath,(.L_x_369 - $fused_softmax_cast_n_1537_to_1792__kernel$__cuda_sm3x_div_rn_noftz_f32_slowpath)
$fused_softmax_cast_n_1537_to_1792__kernel$__cuda_sm3x_div_rn_noftz_f32_slowpath:
        /* <DEDUP_REMOVED lines=35> */
.L_x_263:
        /* <DEDUP_REMOVED lines=51> */
.L_x_270:
[----:B------:R-:W-:-:S04]  /*2530*/  LOP3.LUT R0, R0, 0x80000000, RZ, 0xc0, !PT ;  /* 0x8000000000007812 */ /* 0x000fc800078ec0ff */
[----:B------:R-:W-:Y:S01]  /*2540*/  LOP3.LUT R0, R0, 0x7f800000, RZ, 0xfc, !PT ;  /* 0x7f80000000007812 */ /* 0x000fe200078efcff */
[----:B------:R-:W-:Y:S05]  /*2550*/  BRA `(.L_x_271) ;  /* 0x0000001000007947 */ /* 0x000fea0003800000 */
.L_x_269:
[----:B------:R-:W-:-:S02]  /*2560*/  IMAD R0, R25, 0x800000, R0 ;  /* 0x0080000019007824 */ /* 0x000fc400078e0200 */
.L_x_271:
[----:B------:R-:W-:Y:S05]  /*2570*/  BSYNC B3 ;  /* 0x0000000000037941 */ /* 0x000fea0003800000 */
.L_x_268:
[----:B------:R-:W-:Y:S05]  /*2580*/  BRA `(.L_x_272) ;  /* 0x0000008000007947 */ /* 0x000fea0003800000 */
.L_x_267:
[----:B------:R-:W-:-:S04]  /*2590*/  LOP3.LUT R0, R19, 0x80000000, R0, 0x48, !PT ;  /* 0x8000000013007812 */ /* 0x000fc800078e4800 */
[----:B------:R-:W-:Y:S01]  /*25a0*/  LOP3.LUT R0, R0, 0x7f800000, RZ, 0xfc, !PT ;  /* 0x7f80000000007812 */ /* 0x000fe200078efcff */
[----:B------:R-:W-:Y:S05]  /*25b0*/  BRA `(.L_x_272) ;  /* 0x0000005000007947 */ /* 0x000fea0003800000 */
.L_x_266:
[----:B------:R-:W-:Y:S01]  /*25c0*/  LOP3.LUT R0, R19, 0x80000000, R0, 0x48, !PT ;  /* 0x8000000013007812 */ /* 0x000fe200078e4800 */
[----:B------:R-:W-:Y:S05]  /*25d0*/  BRA `(.L_x_272) ;  /* 0x0000003000007947 */ /* 0x000fea0003800000 */
.L_x_265:
[----:B------:R-:W0:Y:S01]  /*25e0*/  MUFU.RSQ R0, -QNAN ;  /* 0xffc0000000007908 */ /* 0x000e220000001400 */
[----:B------:R-:W-:Y:S05]  /*25f0*/  BRA `(.L_x_272) ;  /* 0x0000001000007947 */ /* 0x000fea0003800000 */
.L_x_264:
[----:B------:R-:W-:-:S02]  /*2600*/  FADD.FTZ R0, R0, R3 ;  /* 0x0000000300007221 */ /* 0x000fc40000010000 */
.L_x_272:
[----:B------:R-:W-:Y:S05]  /*2610*/  BSYNC B2 ;  /* 0x0000000000027941 */ /* 0x000fea0003800000 */
.L_x_262:
[----:B------:R-:W-:-:S04]  /*2620*/  IMAD.MOV.U32 R9, RZ, RZ, 0x0 ;  /* 0x00000000ff097424 */ /* 0x000fc800078e00ff */
[----:B------:R-:W-:Y:S05]  /*2630*/  RET.REL.NODEC R8 `(fused_softmax_cast_n_1537_to_1792__kernel) ;  /* 0xffffd9c008007950 */ /* 0x000fea0003c3ffff */
.L_x_273:
        /* <DEDUP_REMOVED lines=12> */
.L_x_369:


//--------------------- .text.fused_softmax_cast_n_1025_to_1536__kernel --------------------------
	.section	.text.fused_softmax_cast_n_1025_to_1536__kernel,"ax",@progbits
	.sectionflags	@"SHF_BARRIERS=1"
	.sectioninfo	@"SHI_REGISTERS=35"
	.align	128
        .global         fused_softmax_cast_n_1025_to_1536__kernel
        .type           fused_softmax_cast_n_1025_to_1536__kernel,@function
        .size           fused_softmax_cast_n_1025_to_1536__kernel,(.L_x_370 - fused_softmax_cast_n_1025_to_1536__kernel)
        .other          fused_softmax_cast_n_1025_to_1536__kernel,@"STO_CUDA_ENTRY STV_DEFAULT"
fused_softmax_cast_n_1025_to_1536__kernel:
.text.fused_softmax_cast_n_1025_to_1536__kernel:
        /* <DEDUP_REMOVED lines=54> */
.L_x_278:
        /* <DEDUP_REMOVED lines=134> */
.L_x_277:
        /* <DEDUP_REMOVED lines=74> */
.L_x_279:
[----:B------:R-:W-:-:S04]  /*1060*/  ISETP.NE.U32.AND P1, PT, R10, RZ, PT ;  /* 0x000000ff0a00720c */ /* 0x000fc80003f25070 */
[----:B------:R-:W-:-:S13]  /*1070*/  ISETP.NE.OR.EX P0, PT, R8, RZ, P0, P1 ;  /* 0x000000ff0800720c */ /* 0x000fda0000705710 */
[----:B------:R-:W-:Y:S05]  /*1080*/  @!P0 BRA `(.L_x_275) ;  /* 0x000002c000008947 */ /* 0x000fea0003800000 */
.L_x_276:
[----:B0-----:R-:W-:Y:S02]  /*1090*/  IMAD.MOV.U32 R12, RZ, RZ, R2 ;  /* 0x000000ffff0c7224 */ /* 0x001fe400078e0002 */
[----:B------:R-:W-:-:S04]  /*10a0*/  IMAD.MOV.U32 R13, RZ, RZ, RZ ;  /* 0x000000ffff0d7224 */ /* 0x000fc800078e00ff */
[----:B-1----:R-:W-:-:S04]  /*10b0*/  IMAD.WIDE.U32 R12, R9, c[0x0][0x170], R12 ;  /* 0x00005c00090c7a25 */ /* 0x002fc800078e000c */
[----:B------:R-:W-:-:S02]  /*10c0*/  IMAD R21, R9, c[0x0][0x174], R13 ;  /* 0x00005d0009157a24 */ /* 0x000fc400078e020d */
.L_x_280:
        /* <DEDUP_REMOVED lines=40> */
.L_x_275:
        /* <DEDUP_REMOVED lines=18> */
.L_x_281:
        /* <DEDUP_REMOVED lines=15> */
.L_x_274:
        /* <DEDUP_REMOVED lines=21> */
[----:B------:R-:W-:Y:S01]  /*16b0*/  ISETP.NE.AND P1, PT, R12, RZ, PT ;  /* 0x000000ff0c00720c */ /* 0x000fe20003f25270 */
[----:B------:R-:W-:-:S03]  /*16c0*/  IMAD.MOV.U32 R5, RZ, RZ, RZ ;  /* 0x000000ffff057224 */ /* 0x000fc600078e00ff */
        /* <DEDUP_REMOVED lines=32> */
.L_x_284:
        /* <DEDUP_REMOVED lines=71> */
.L_x_283:
        /* <DEDUP_REMOVED lines=16> */
.L_x_285:
        /* <DEDUP_REMOVED lines=22> */
.L_x_282:
        /* <DEDUP_REMOVED lines=49> */
.L_x_303:
        /* <DEDUP_REMOVED lines=38> */
[----:B------:R-:W-:Y:S05]  /*2510*/  CALL.REL.NOINC `($fused_softmax_cast_n_1025_to_1536__kernel$__cuda_sm3x_div_rn_noftz_f32_slowpath) ;  /* 0x0000099000007944 */ /* 0x000fea0003c00000 */
[----:B0-----:R-:W-:-:S02]  /*2520*/  IMAD.MOV.U32 R18, RZ, RZ, R0 ;  /* 0x000000ffff127224 */ /* 0x001fc400078e0000 */
.L_x_290:
[----:B------:R-:W-:Y:S05]  /*2530*/  BSYNC B1 ;  /* 0x0000000000017941 */ /* 0x000fea0003800000 */
.L_x_289:
[----:B------:R-:W-:-:S05]  /*2540*/  F2FP.PACK_AB R18, RZ, R18 ;  /* 0x00000012ff12723e */ /* 0x000fca00000000ff */
[----:B------:R0:W-:Y:S02]  /*2550*/  STG.E.U16 [R6.64], R18 ;  /* 0x0000001206007986 */ /* 0x0001e4000c101504 */
.L_x_288:
[----:B------:R-:W-:Y:S05]  /*2560*/  BSYNC B0 ;  /* 0x0000000000007941 */ /* 0x000fea0003800000 */
.L_x_287:
        /* <DEDUP_REMOVED lines=24> */
[----:B------:R-:W-:Y:S05]  /*26f0*/  CALL.REL.NOINC `($fused_softmax_cast_n_1025_to_1536__kernel$__cuda_sm3x_div_rn_noftz_f32_slowpath) ;  /* 0x000007b000007944 */ /* 0x000fea0003c00000 */
.L_x_294:
[----:B------:R-:W-:Y:S05]  /*2700*/  BSYNC B1 ;  /* 0x0000000000017941 */ /* 0x000fea0003800000 */
.L_x_293:
[----:B0-----:R-:W-:-:S05]  /*2710*/  F2FP.PACK_AB R0, RZ, R0 ;  /* 0x00000000ff00723e */ /* 0x001fca00000000ff */
[----:B------:R0:W-:Y:S02]  /*2720*/  STG.E.U16 [R6.64+0x140], R0 ;  /* 0x0001400006007986 */ /* 0x0001e4000c101504 */
.L_x_292:
[----:B------:R-:W-:Y:S05]  /*2730*/  BSYNC B0 ;  /* 0x0000000000007941 */ /* 0x000fea0003800000 */
.L_x_291:
        /* <DEDUP_REMOVED lines=25> */
.L_x_298:
[----:B------:R-:W-:Y:S05]  /*28d0*/  BSYNC B1 ;  /* 0x0000000000017941 */ /* 0x000fea0003800000 */
.L_x_297:
[----:B0-----:R-:W-:-:S05]  /*28e0*/  F2FP.PACK_AB R0, RZ, R0 ;  /* 0x00000000ff00723e */ /* 0x001fca00000000ff */
[----:B------:R0:W-:Y:S02]  /*28f0*/  STG.E.U16 [R6.64+0x280], R0 ;  /* 0x0002800006007986 */ /* 0x0001e4000c101504 */
.L_x_296:
[----:B------:R-:W-:Y:S05]  /*2900*/  BSYNC B0 ;  /* 0x0000000000007941 */ /* 0x000fea0003800000 */
.L_x_295:
        /* <DEDUP_REMOVED lines=25> */
.L_x_302:
[----:B------:R-:W-:Y:S05]  /*2aa0*/  BSYNC B1 ;  /* 0x0000000000017941 */ /* 0x000fea0003800000 */
.L_x_301:
[----:B0-----:R-:W-:-:S05]  /*2ab0*/  F2FP.PACK_AB R0, RZ, R0 ;  /* 0x00000000ff00723e */ /* 0x001fca00000000ff */
[----:B------:R0:W-:Y:S02]  /*2ac0*/  STG.E.U16 [R6.64+0x3c0], R0 ;  /* 0x0003c00006007986 */ /* 0x0001e4000c101504 */
.L_x_300:
[----:B------:R-:W-:Y:S05]  /*2ad0*/  BSYNC B0 ;  /* 0x0000000000007941 */ /* 0x000fea0003800000 */
.L_x_299:
[----:B------:R-:W-:-:S05]  /*2ae0*/  IADD3 R14, P1, R14, 0x4, RZ ;  /* 0x000000040e0e7810 */ /* 0x000fca0007f3e0ff */
[----:B------:R-:W-:Y:S01]  /*2af0*/  IMAD.X R16, RZ, RZ, R16, P1 ;  /* 0x000000ffff107224 */ /* 0x000fe200008e0610 */
[----:B------:R-:W-:Y:S05]  /*2b00*/  @P0 BRA `(.L_x_303) ;  /* 0xfffff7a000000947 */ /* 0x000fea000383ffff */
.L_x_286:
        /* <DEDUP_REMOVED lines=19> */
.L_x_308:
        /* <DEDUP_REMOVED lines=27> */
.L_x_307:
[----:B------:R-:W-:Y:S05]  /*2df0*/  BSYNC B1 ;  /* 0x0000000000017941 */ /* 0x000fea0003800000 */
.L_x_306:
[----:B0-----:R-:W-:-:S05]  /*2e00*/  F2FP.PACK_AB R0, RZ, R0 ;  /* 0x00000000ff00723e */ /* 0x001fca00000000ff */
[----:B------:R0:W-:Y:S02]  /*2e10*/  STG.E.U16 [R4.64], R0 ;  /* 0x0000000004007986 */ /* 0x0001e4000c101504 */
.L_x_305:
[----:B------:R-:W-:Y:S05]  /*2e20*/  BSYNC B0 ;  /* 0x0000000000007941 */ /* 0x000fea0003800000 */
.L_x_304:
        /* <DEDUP_REMOVED lines=8> */
        .weak           $fused_softmax_cast_n_1025_to_1536__kernel$__cuda_sm3x_div_rn_noftz_f32_slowpath
        .type           $fused_softmax_cast_n_1025_to_1536__kernel$__cuda_sm3x_div_rn_noftz_f32_slowpath,@function
        .size           $fused_softmax_cast_n_1025_to_1536__kernel$__cuda_sm3x_div_rn_noftz_f32_slowpath,(.L_x_370 - $fused_softmax_cast_n_1025_to_1536__kernel$__cuda_sm3x_div_rn_noftz_f32_slowpath)
$fused_softmax_cast_n_1025_to_1536__kernel$__cuda_sm3x_div_rn_noftz_f32_slowpath:
        /* <DEDUP_REMOVED lines=37> */
.L_x_310:
        /* <DEDUP_REMOVED lines=51> */
.L_x_317:
[----:B------:R-:W-:-:S04]  /*3430*/  LOP3.LUT R0, R0, 0x80000000, RZ, 0xc0, !PT ;  /* 0x8000000000007812 */ /* 0x000fc800078ec0ff */
[----:B------:R-:W-:Y:S01]  /*3440*/  LOP3.LUT R0, R0, 0x7f800000, RZ, 0xfc, !PT ;  /* 0x7f80000000007812 */ /* 0x000fe200078efcff */
[----:B------:R-:W-:Y:S05]  /*3450*/  BRA `(.L_x_318) ;  /* 0x0000001000007947 */ /* 0x000fea0003800000 */
.L_x_316:
[----:B------:R-:W-:-:S02]  /*3460*/  IMAD R0, R19, 0x800000, R0 ;  /* 0x0080000013007824 */ /* 0x000fc400078e0200 */
.L_x_318:
[----:B------:R-:W-:Y:S05]  /*3470*/  BSYNC B3 ;  /* 0x0000000000037941 */ /* 0x000fea0003800000 */
.L_x_315:
[----:B------:R-:W-:Y:S05]  /*3480*/  BRA `(.L_x_319) ;  /* 0x0000008000007947 */ /* 0x000fea0003800000 */
.L_x_314:
[----:B------:R-:W-:-:S04]  /*3490*/  LOP3.LUT R0, R27, 0x80000000, R0, 0x48, !PT ;  /* 0x800000001b007812 */ /* 0x000fc800078e4800 */
[----:B------:R-:W-:Y:S01]  /*34a0*/  LOP3.LUT R0, R0, 0x7f800000, RZ, 0xfc, !PT ;  /* 0x7f80000000007812 */ /* 0x000fe200078efcff */
[----:B------:R-:W-:Y:S05]  /*34b0*/  BRA `(.L_x_319) ;  /* 0x0000005000007947 */ /* 0x000fea0003800000 */
.L_x_313:
[----:B------:R-:W-:Y:S01]  /*34c0*/  LOP3.LUT R0, R27, 0x80000000, R0, 0x48, !PT ;  /* 0x800000001b007812 */ /* 0x000fe200078e4800 */
[----:B------:R-:W-:Y:S05]  /*34d0*/  BRA `(.L_x_319) ;  /* 0x0000003000007947 */ /* 0x000fea0003800000 */
.L_x_312:
[----:B------:R-:W0:Y:S01]  /*34e0*/  MUFU.RSQ R0, -QNAN ;  /* 0xffc0000000007908 */ /* 0x000e220000001400 */
[----:B------:R-:W-:Y:S05]  /*34f0*/  BRA `(.L_x_319) ;  /* 0x0000001000007947 */ /* 0x000fea0003800000 */
.L_x_311:
[----:B------:R-:W-:-:S02]  /*3500*/  FADD.FTZ R0, R0, R3 ;  /* 0x0000000300007221 */ /* 0x000fc40000010000 */
.L_x_319:
[----:B------:R-:W-:Y:S05]  /*3510*/  BSYNC B2 ;  /* 0x0000000000027941 */ /* 0x000fea0003800000 */
.L_x_309:
[----:B------:R-:W-:Y:S02]  /*3520*/  IMAD.MOV.U32 R18, RZ, RZ, R23 ;  /* 0x000000ffff127224 */ /* 0x000fe400078e0017 */
[----:B------:R-:W-:-:S04]  /*3530*/  IMAD.MOV.U32 R19, RZ, RZ, 0x0 ;  /* 0x00000000ff137424 */ /* 0x000fc800078e00ff */
[----:B------:R-:W-:Y:S05]  /*3540*/  RET.REL.NODEC R18 `(fused_softmax_cast_n_1025_to_1536__kernel) ;  /* 0xffffcab012007950 */ /* 0x000fea0003c3ffff */
.L_x_320:
        /* <DEDUP_REMOVED lines=11> */
.L_x_370:


//--------------------- .text.fused_softmax_cast_n_1_to_1024__kernel --------------------------
	.section	.text.fused_softmax_cast_n_1_to_1024__kernel,"ax",@progbits
	.sectionflags	@"SHF_BARRIERS=1"
	.sectioninfo	@"SHI_REGISTERS=28"
	.align	128
        .global         fused_softmax_cast_n_1_to_1024__kernel
        .type           fused_softmax_cast_n_1_to_1024__kernel,@function
        .size           fused_softmax_cast_n_1_to_1024__kernel,(.L_x_371 - fused_softmax_cast_n_1_to_1024__kernel)
        .other          fused_softmax_cast_n_1_to_1024__kernel,@"STO_CUDA_ENTRY STV_DEFAULT"
fused_softmax_cast_n_1_to_1024__kernel:
.text.fused_softmax_cast_n_1_to_1024__kernel:
        /* <DEDUP_REMOVED lines=40> */
.L_x_323:
        /* <DEDUP_REMOVED lines=34> */
.L_x_322:
        /* <DEDUP_REMOVED lines=13> */
.L_x_324:
        /* <DEDUP_REMOVED lines=13> */
.L_x_321:
        /* <DEDUP_REMOVED lines=14> */
[----:B0-----:R-:W-:Y:S01]  /*0720*/  FMNMX R8, R5, R8, !PT ;  /* 0x0000000805087209 */ /* 0x001fe20007800000 */
[----:B------:R-:W-:-:S04]  /*0730*/  IMAD.MOV.U32 R5, RZ, RZ, RZ ;  /* 0x000000ffff057224 */ /* 0x000fc800078e00ff */
        /* <DEDUP_REMOVED lines=43> */
.L_x_327:
        /* <DEDUP_REMOVED lines=66> */
.L_x_326:
        /* <DEDUP_REMOVED lines=15> */
.L_x_328:
        /* <DEDUP_REMOVED lines=22> */
.L_x_325:
        /* <DEDUP_REMOVED lines=59> */
.L_x_346:
        /* <DEDUP_REMOVED lines=22> */
[----:B------:R-:W-:Y:S05]  /*1570*/  CALL.REL.NOINC `($fused_softmax_cast_n_1_to_1024__kernel$__cuda_sm3x_div_rn_noftz_f32_slowpath) ;  /* 0x00000a1000007944 */ /* 0x000fea0003c00000 */
[----:B0-----:R-:W-:-:S02]  /*1580*/  IMAD.MOV.U32 R8, RZ, RZ, R0 ;  /* 0x000000ffff087224 */ /* 0x001fc400078e0000 */
.L_x_333:
[----:B------:R-:W-:Y:S05]  /*1590*/  BSYNC B1 ;  /* 0x0000000000017941 */ /* 0x000fea0003800000 */
.L_x_332:
[----:B------:R-:W-:-:S05]  /*15a0*/  F2FP.PACK_AB R8, RZ, R8 ;  /* 0x00000008ff08723e */ /* 0x000fca00000000ff */
[----:B------:R0:W-:Y:S02]  /*15b0*/  STG.E.U16 [R4.64+-0x200], R8 ;  /* 0xfffe000804007986 */ /* 0x0001e4000c101504 */
.L_x_331:
[----:B------:R-:W-:Y:S05]  /*15c0*/  BSYNC B0 ;  /* 0x0000000000007941 */ /* 0x000fea0003800000 */
.L_x_330:
        /* <DEDUP_REMOVED lines=24> */
[----:B------:R-:W-:Y:S05]  /*1750*/  CALL.REL.NOINC `($fused_softmax_cast_n_1_to_1024__kernel$__cuda_sm3x_div_rn_noftz_f32_slowpath) ;  /* 0x0000083000007944 */ /* 0x000fea0003c00000 */
.L_x_337:
[----:B------:R-:W-:Y:S05]  /*1760*/  BSYNC B1 ;  /* 0x0000000000017941 */ /* 0x000fea0003800000 */
.L_x_336:
[----:B0-----:R-:W-:-:S05]  /*1770*/  F2FP.PACK_AB R0, RZ, R0 ;  /* 0x00000000ff00723e */ /* 0x001fca00000000ff */
[----:B------:R0:W-:Y:S02]  /*1780*/  STG.E.U16 [R4.64+-0x100], R0 ;  /* 0xffff000004007986 */ /* 0x0001e4000c101504 */
.L_x_335:
[----:B------:R-:W-:Y:S05]  /*1790*/  BSYNC B0 ;  /* 0x0000000000007941 */ /* 0x000fea0003800000 */
.L_x_334:
        /* <DEDUP_REMOVED lines=25> */
.L_x_341:
[----:B------:R-:W-:Y:S05]  /*1930*/  BSYNC B1 ;  /* 0x0000000000017941 */ /* 0x000fea0003800000 */
.L_x_340:
[----:B0-----:R-:W-:-:S05]  /*1940*/  F2FP.PACK_AB R0, RZ, R0 ;  /* 0x00000000ff00723e */ /* 0x001fca00000000ff */
[----:B------:R0:W-:Y:S02]  /*1950*/  STG.E.U16 [R4.64], R0 ;  /* 0x0000000004007986 */ /* 0x0001e4000c101504 */
.L_x_339:
[----:B------:R-:W-:Y:S05]  /*1960*/  BSYNC B0 ;  /* 0x0000000000007941 */ /* 0x000fea0003800000 */
.L_x_338:
        /* <DEDUP_REMOVED lines=25> */
.L_x_345:
[----:B------:R-:W-:Y:S05]  /*1b00*/  BSYNC B1 ;  /* 0x0000000000017941 */ /* 0x000fea0003800000 */
.L_x_344:
[----:B0-----:R-:W-:-:S05]  /*1b10*/  F2FP.PACK_AB R0, RZ, R0 ;  /* 0x00000000ff00723e */ /* 0x001fca00000000ff */
[----:B------:R0:W-:Y:S02]  /*1b20*/  STG.E.U16 [R4.64+0x100], R0 ;  /* 0x0001000004007986 */ /* 0x0001e4000c101504 */
.L_x_343:
[----:B------:R-:W-:Y:S05]  /*1b30*/  BSYNC B0 ;  /* 0x0000000000007941 */ /* 0x000fea0003800000 */
.L_x_342:
        /* <DEDUP_REMOVED lines=13> */
.L_x_329:
        /* <DEDUP_REMOVED lines=17> */
.L_x_351:
        /* <DEDUP_REMOVED lines=27> */
.L_x_350:
[----:B------:R-:W-:Y:S05]  /*1ed0*/  BSYNC B1 ;  /* 0x0000000000017941 */ /* 0x000fea0003800000 */
.L_x_349:
[----:B0-----:R-:W-:-:S05]  /*1ee0*/  F2FP.PACK_AB R0, RZ, R0 ;  /* 0x00000000ff00723e */ /* 0x001fca00000000ff */
[----:B------:R0:W-:Y:S02]  /*1ef0*/  STG.E.U16 [R4.64], R0 ;  /* 0x0000000004007986 */ /* 0x0001e4000c101504 */
.L_x_348:
[----:B------:R-:W-:Y:S05]  /*1f00*/  BSYNC B0 ;  /* 0x0000000000007941 */ /* 0x000fea0003800000 */
.L_x_347:
        /* <DEDUP_REMOVED lines=8> */
        .weak           $fused_softmax_cast_n_1_to_1024__kernel$__cuda_sm3x_div_rn_noftz_f32_slowpath
        .type           $fused_softmax_cast_n_1_to_1024__kernel$__cuda_sm3x_div_rn_noftz_f32_slowpath,@function
        .size           $fused_softmax_cast_n_1_to_1024__kernel$__cuda_sm3x_div_rn_noftz_f32_slowpath,(.L_x_371 - $fused_softmax_cast_n_1_to_1024__kernel$__cuda_sm3x_div_rn_noftz_f32_slowpath)
$fused_softmax_cast_n_1_to_1024__kernel$__cuda_sm3x_div_rn_noftz_f32_slowpath:
        /* <DEDUP_REMOVED lines=35> */
.L_x_353:
        /* <DEDUP_REMOVED lines=51> */
.L_x_360:
[----:B------:R-:W-:-:S04]  /*24f0*/  LOP3.LUT R0, R0, 0x80000000, RZ, 0xc0, !PT ;  /* 0x8000000000007812 */ /* 0x000fc800078ec0ff */
[----:B------:R-:W-:Y:S01]  /*2500*/  LOP3.LUT R0, R0, 0x7f800000, RZ, 0xfc, !PT ;  /* 0x7f80000000007812 */ /* 0x000fe200078efcff */
[----:B------:R-:W-:Y:S05]  /*2510*/  BRA `(.L_x_361) ;  /* 0x0000001000007947 */ /* 0x000fea0003800000 */
.L_x_359:
[----:B------:R-:W-:-:S02]  /*2520*/  IMAD R0, R25, 0x800000, R0 ;  /* 0x0080000019007824 */ /* 0x000fc400078e0200 */
.L_x_361:
[----:B------:R-:W-:Y:S05]  /*2530*/  BSYNC B3 ;  /* 0x0000000000037941 */ /* 0x000fea0003800000 */
.L_x_358:
[----:B------:R-:W-:Y:S05]  /*2540*/  BRA `(.L_x_362) ;  /* 0x0000008000007947 */ /* 0x000fea0003800000 */
.L_x_357:
[----:B------:R-:W-:-:S04]  /*2550*/  LOP3.LUT R0, R19, 0x80000000, R0, 0x48, !PT ;  /* 0x8000000013007812 */ /* 0x000fc800078e4800 */
[----:B------:R-:W-:Y:S01]  /*2560*/  LOP3.LUT R0, R0, 0x7f800000, RZ, 0xfc, !PT ;  /* 0x7f80000000007812 */ /* 0x000fe200078efcff */
[----:B------:R-:W-:Y:S05]  /*2570*/  BRA `(.L_x_362) ;  /* 0x0000005000007947 */ /* 0x000fea0003800000 */
.L_x_356:
[----:B------:R-:W-:Y:S01]  /*2580*/  LOP3.LUT R0, R19, 0x80000000, R0, 0x48, !PT ;  /* 0x8000000013007812 */ /* 0x000fe200078e4800 */
[----:B------:R-:W-:Y:S05]  /*2590*/  BRA `(.L_x_362) ;  /* 0x0000003000007947 */ /* 0x000fea0003800000 */
.L_x_355:
[----:B------:R-:W0:Y:S01]  /*25a0*/  MUFU.RSQ R0, -QNAN ;  /* 0xffc0000000007908 */ /* 0x000e220000001400 */
[----:B------:R-:W-:Y:S05]  /*25b0*/  BRA `(.L_x_362) ;  /* 0x0000001000007947 */ /* 0x000fea0003800000 */
.L_x_354:
[----:B------:R-:W-:-:S02]  /*25c0*/  FADD.FTZ R0, R0, R3 ;  /* 0x0000000300007221 */ /* 0x000fc40000010000 */
.L_x_362:
[----:B------:R-:W-:Y:S05]  /*25d0*/  BSYNC B2 ;  /* 0x0000000000027941 */ /* 0x000fea0003800000 */
.L_x_352:
[----:B------:R-:W-:-:S04]  /*25e0*/  IMAD.MOV.U32 R9, RZ, RZ, 0x0 ;  /* 0x00000000ff097424 */ /* 0x000fc800078e00ff */
[----:B------:R-:W-:Y:S05]  /*25f0*/  RET.REL.NODEC R8 `(fused_softmax_cast_n_1_to_1024__kernel) ;  /* 0xffffda0008007950 */ /* 0x000fea0003c3ffff */
.L_x_363:
        /* <DEDUP_REMOVED lines=16> */
.L_x_371:


//--------------------- .nv.shared.fused_softmax_cast_n_3073_to_4096__kernel --------------------------
	.section	.nv.shared.fused_softmax_cast_n_3073_to_4096__kernel,"aw",@nobits
	.align	4
.nv.shared.fused_softmax_cast_n_3073_to_4096__kernel:
	.zero		88


//--------------------- .nv.shared.fused_softmax_cast_n_2561_to_3072__kernel --------------------------
	.section	.nv.shared.fused_softmax_cast_n_2561_to_3072__kernel,"aw",@nobits
	.align	4
.nv.shared.fused_softmax_cast_n_2561_to_3072__kernel:
	.zero		80


//--------------------- .nv.shared.fused_softmax_cast_n_2305_to_2560__kernel --------------------------
	.section	.nv.shared.fused_softmax_cast_n_2305_to_2560__kernel,"aw",@nobits
	.align	4
.nv.shared.fused_softmax_cast_n_2305_to_2560__kernel:
	.zero		72


//--------------------- .nv.shared.fused_softmax_cast_n_2049_to_2304__kernel --------------------------
	.section	.nv.shared.fused_softmax_cast_n_2049_to_2304__kernel,"aw",@nobits
	.align	4
.nv.shared.fused_softmax_cast_n_2049_to_2304__kernel:
	.zero		88


//--------------------- .nv.shared.fused_softmax_cast_n_1793_to_2048__kernel --------------------------
	.section	.nv.shared.fused_softmax_cast_n_1793_to_2048__kernel,"aw",@nobits
	.align	4
.nv.shared.fused_softmax_cast_n_1793_to_2048__kernel:
	.zero		64


//--------------------- .nv.shared.fused_softmax_cast_n_1537_to_1792__kernel --------------------------
	.section	.nv.shared.fused_softmax_cast_n_1537_to_1792__kernel,"aw",@nobits
	.align	4
.nv.shared.fused_softmax_cast_n_1537_to_1792__kernel:
	.zero		80


//--------------------- .nv.shared.fused_softmax_cast_n_1025_to_1536__kernel --------------------------
	.section	.nv.shared.fused_softmax_cast_n_1025_to_1536__kernel,"aw",@nobits
	.align	4
.nv.shared.fused_softmax_cast_n_1025_to_1536__kernel:
	.zero		56


//--------------------- .nv.shared.fused_softmax_cast_n_1_to_1024__kernel --------------------------
	.section	.nv.shared.fused_softmax_cast_n_1_to_1024__kernel,"aw",@nobits
	.align	4
.nv.shared.fused_softmax_cast_n_1_to_1024__kernel:
	.zero		48
